//
// Generated by NVIDIA NVVM Compiler
//
// Compiler Build ID: CL-36424714
// Cuda compilation tools, release 13.0, V13.0.88
// Based on NVVM 20.0.0
//

.version 9.0
.target sm_100
.address_size 64

	// .globl	_Z6phase1ILi32EEviiPi
// _ZZ6phase1ILi32EEviiPiE10sharedDist has been demoted
// _ZZ6phase2ILi32EEviiPiE10sharedDist has been demoted
// _ZZ6phase2ILi32EEviiPiE9pivotDist has been demoted
// _ZZ6phase3ILi32EEviiPiiE8vertDist has been demoted
// _ZZ6phase3ILi32EEviiPiiE8horzDist has been demoted

.visible .entry _Z6phase1ILi32EEviiPi(
	.param .u32 _Z6phase1ILi32EEviiPi_param_0,
	.param .u32 _Z6phase1ILi32EEviiPi_param_1,
	.param .u64 .ptr .align 1 _Z6phase1ILi32EEviiPi_param_2
)
{
	.reg .pred 	%p<66>;
	.reg .b32 	%r<182>;
	.reg .b64 	%rd<8>;
	// demoted variable
	.shared .align 4 .b8 _ZZ6phase1ILi32EEviiPiE10sharedDist[4096];
	ld.param.u32 	%r75, [_Z6phase1ILi32EEviiPi_param_0];
	ld.param.u32 	%r76, [_Z6phase1ILi32EEviiPi_param_1];
	ld.param.u64 	%rd2, [_Z6phase1ILi32EEviiPi_param_2];
	shl.b32 	%r77, %r76, 5;
	sub.s32 	%r1, %r75, %r77;
	mov.u32 	%r2, %tid.y;
	mov.u32 	%r3, %tid.x;
	add.s32 	%r4, %r77, %r2;
	add.s32 	%r78, %r77, %r3;
	max.s32 	%r79, %r4, %r78;
	setp.ge.s32 	%p1, %r79, %r75;
	@%p1 bra 	$L__BB0_98;
	cvta.to.global.u64 	%rd3, %rd2;
	mul.lo.s32 	%r80, %r4, %r75;
	cvt.s64.s32 	%rd4, %r80;
	cvt.s64.s32 	%rd5, %r78;
	add.s64 	%rd6, %rd4, %rd5;
	shl.b64 	%rd7, %rd6, 2;
	add.s64 	%rd1, %rd3, %rd7;
	ld.global.u32 	%r181, [%rd1];
	shl.b32 	%r81, %r2, 7;
	mov.u32 	%r82, _ZZ6phase1ILi32EEviiPiE10sharedDist;
	add.s32 	%r7, %r82, %r81;
	shl.b32 	%r83, %r3, 2;
	add.s32 	%r8, %r7, %r83;
	st.shared.u32 	[%r8], %r181;
	setp.lt.s32 	%p2, %r1, 1;
	@%p2 bra 	$L__BB0_97;
	add.s32 	%r9, %r82, %r83;
	bar.sync 	0;
	ld.shared.u32 	%r86, [%r7];
	ld.shared.u32 	%r87, [%r9];
	add.s32 	%r10, %r87, %r86;
	setp.ge.s32 	%p3, %r10, %r181;
	@%p3 bra 	$L__BB0_4;
	st.shared.u32 	[%r8], %r10;
	mov.u32 	%r181, %r10;
$L__BB0_4:
	setp.eq.s32 	%p4, %r1, 1;
	@%p4 bra 	$L__BB0_97;
	bar.sync 	0;
	ld.shared.u32 	%r88, [%r7+4];
	ld.shared.u32 	%r89, [%r9+128];
	add.s32 	%r12, %r89, %r88;
	setp.ge.s32 	%p5, %r12, %r181;
	@%p5 bra 	$L__BB0_7;
	st.shared.u32 	[%r8], %r12;
	mov.u32 	%r181, %r12;
$L__BB0_7:
	setp.eq.s32 	%p6, %r1, 2;
	@%p6 bra 	$L__BB0_97;
	bar.sync 	0;
	ld.shared.u32 	%r90, [%r7+8];
	ld.shared.u32 	%r91, [%r9+256];
	add.s32 	%r14, %r91, %r90;
	setp.ge.s32 	%p7, %r14, %r181;
	@%p7 bra 	$L__BB0_10;
	st.shared.u32 	[%r8], %r14;
	mov.u32 	%r181, %r14;
$L__BB0_10:
	setp.eq.s32 	%p8, %r1, 3;
	@%p8 bra 	$L__BB0_97;
	bar.sync 	0;
	ld.shared.u32 	%r92, [%r7+12];
	ld.shared.u32 	%r93, [%r9+384];
	add.s32 	%r16, %r93, %r92;
	setp.ge.s32 	%p9, %r16, %r181;
	@%p9 bra 	$L__BB0_13;
	st.shared.u32 	[%r8], %r16;
	mov.u32 	%r181, %r16;
$L__BB0_13:
	setp.eq.s32 	%p10, %r1, 4;
	@%p10 bra 	$L__BB0_97;
	bar.sync 	0;
	ld.shared.u32 	%r94, [%r7+16];
	ld.shared.u32 	%r95, [%r9+512];
	add.s32 	%r18, %r95, %r94;
	setp.ge.s32 	%p11, %r18, %r181;
	@%p11 bra 	$L__BB0_16;
	st.shared.u32 	[%r8], %r18;
	mov.u32 	%r181, %r18;
$L__BB0_16:
	setp.eq.s32 	%p12, %r1, 5;
	@%p12 bra 	$L__BB0_97;
	bar.sync 	0;
	ld.shared.u32 	%r96, [%r7+20];
	ld.shared.u32 	%r97, [%r9+640];
	add.s32 	%r20, %r97, %r96;
	setp.ge.s32 	%p13, %r20, %r181;
	@%p13 bra 	$L__BB0_19;
	st.shared.u32 	[%r8], %r20;
	mov.u32 	%r181, %r20;
$L__BB0_19:
	setp.eq.s32 	%p14, %r1, 6;
	@%p14 bra 	$L__BB0_97;
	bar.sync 	0;
	ld.shared.u32 	%r98, [%r7+24];
	ld.shared.u32 	%r99, [%r9+768];
	add.s32 	%r22, %r99, %r98;
	setp.ge.s32 	%p15, %r22, %r181;
	@%p15 bra 	$L__BB0_22;
	st.shared.u32 	[%r8], %r22;
	mov.u32 	%r181, %r22;
$L__BB0_22:
	setp.eq.s32 	%p16, %r1, 7;
	@%p16 bra 	$L__BB0_97;
	bar.sync 	0;
	ld.shared.u32 	%r100, [%r7+28];
	ld.shared.u32 	%r101, [%r9+896];
	add.s32 	%r24, %r101, %r100;
	setp.ge.s32 	%p17, %r24, %r181;
	@%p17 bra 	$L__BB0_25;
	st.shared.u32 	[%r8], %r24;
	mov.u32 	%r181, %r24;
$L__BB0_25:
	setp.eq.s32 	%p18, %r1, 8;
	@%p18 bra 	$L__BB0_97;
	bar.sync 	0;
	ld.shared.u32 	%r102, [%r7+32];
	ld.shared.u32 	%r103, [%r9+1024];
	add.s32 	%r26, %r103, %r102;
	setp.ge.s32 	%p19, %r26, %r181;
	@%p19 bra 	$L__BB0_28;
	st.shared.u32 	[%r8], %r26;
	mov.u32 	%r181, %r26;
$L__BB0_28:
	setp.eq.s32 	%p20, %r1, 9;
	@%p20 bra 	$L__BB0_97;
	bar.sync 	0;
	ld.shared.u32 	%r104, [%r7+36];
	ld.shared.u32 	%r105, [%r9+1152];
	add.s32 	%r28, %r105, %r104;
	setp.ge.s32 	%p21, %r28, %r181;
	@%p21 bra 	$L__BB0_31;
	st.shared.u32 	[%r8], %r28;
	mov.u32 	%r181, %r28;
$L__BB0_31:
	setp.eq.s32 	%p22, %r1, 10;
	@%p22 bra 	$L__BB0_97;
	bar.sync 	0;
	ld.shared.u32 	%r106, [%r7+40];
	ld.shared.u32 	%r107, [%r9+1280];
	add.s32 	%r30, %r107, %r106;
	setp.ge.s32 	%p23, %r30, %r181;
	@%p23 bra 	$L__BB0_34;
	st.shared.u32 	[%r8], %r30;
	mov.u32 	%r181, %r30;
$L__BB0_34:
	setp.eq.s32 	%p24, %r1, 11;
	@%p24 bra 	$L__BB0_97;
	bar.sync 	0;
	ld.shared.u32 	%r108, [%r7+44];
	ld.shared.u32 	%r109, [%r9+1408];
	add.s32 	%r32, %r109, %r108;
	setp.ge.s32 	%p25, %r32, %r181;
	@%p25 bra 	$L__BB0_37;
	st.shared.u32 	[%r8], %r32;
	mov.u32 	%r181, %r32;
$L__BB0_37:
	setp.eq.s32 	%p26, %r1, 12;
	@%p26 bra 	$L__BB0_97;
	bar.sync 	0;
	ld.shared.u32 	%r110, [%r7+48];
	ld.shared.u32 	%r111, [%r9+1536];
	add.s32 	%r34, %r111, %r110;
	setp.ge.s32 	%p27, %r34, %r181;
	@%p27 bra 	$L__BB0_40;
	st.shared.u32 	[%r8], %r34;
	mov.u32 	%r181, %r34;
$L__BB0_40:
	setp.eq.s32 	%p28, %r1, 13;
	@%p28 bra 	$L__BB0_97;
	bar.sync 	0;
	ld.shared.u32 	%r112, [%r7+52];
	ld.shared.u32 	%r113, [%r9+1664];
	add.s32 	%r36, %r113, %r112;
	setp.ge.s32 	%p29, %r36, %r181;
	@%p29 bra 	$L__BB0_43;
	st.shared.u32 	[%r8], %r36;
	mov.u32 	%r181, %r36;
$L__BB0_43:
	setp.eq.s32 	%p30, %r1, 14;
	@%p30 bra 	$L__BB0_97;
	bar.sync 	0;
	ld.shared.u32 	%r114, [%r7+56];
	ld.shared.u32 	%r115, [%r9+1792];
	add.s32 	%r38, %r115, %r114;
	setp.ge.s32 	%p31, %r38, %r181;
	@%p31 bra 	$L__BB0_46;
	st.shared.u32 	[%r8], %r38;
	mov.u32 	%r181, %r38;
$L__BB0_46:
	setp.eq.s32 	%p32, %r1, 15;
	@%p32 bra 	$L__BB0_97;
	bar.sync 	0;
	ld.shared.u32 	%r116, [%r7+60];
	ld.shared.u32 	%r117, [%r9+1920];
	add.s32 	%r40, %r117, %r116;
	setp.ge.s32 	%p33, %r40, %r181;
	@%p33 bra 	$L__BB0_49;
	st.shared.u32 	[%r8], %r40;
	mov.u32 	%r181, %r40;
$L__BB0_49:
	setp.eq.s32 	%p34, %r1, 16;
	@%p34 bra 	$L__BB0_97;
	bar.sync 	0;
	ld.shared.u32 	%r118, [%r7+64];
	ld.shared.u32 	%r119, [%r9+2048];
	add.s32 	%r42, %r119, %r118;
	setp.ge.s32 	%p35, %r42, %r181;
	@%p35 bra 	$L__BB0_52;
	st.shared.u32 	[%r8], %r42;
	mov.u32 	%r181, %r42;
$L__BB0_52:
	setp.eq.s32 	%p36, %r1, 17;
	@%p36 bra 	$L__BB0_97;
	bar.sync 	0;
	ld.shared.u32 	%r120, [%r7+68];
	ld.shared.u32 	%r121, [%r9+2176];
	add.s32 	%r44, %r121, %r120;
	setp.ge.s32 	%p37, %r44, %r181;
	@%p37 bra 	$L__BB0_55;
	st.shared.u32 	[%r8], %r44;
	mov.u32 	%r181, %r44;
$L__BB0_55:
	setp.eq.s32 	%p38, %r1, 18;
	@%p38 bra 	$L__BB0_97;
	bar.sync 	0;
	ld.shared.u32 	%r122, [%r7+72];
	ld.shared.u32 	%r123, [%r9+2304];
	add.s32 	%r46, %r123, %r122;
	setp.ge.s32 	%p39, %r46, %r181;
	@%p39 bra 	$L__BB0_58;
	st.shared.u32 	[%r8], %r46;
	mov.u32 	%r181, %r46;
$L__BB0_58:
	setp.eq.s32 	%p40, %r1, 19;
	@%p40 bra 	$L__BB0_97;
	bar.sync 	0;
	ld.shared.u32 	%r124, [%r7+76];
	ld.shared.u32 	%r125, [%r9+2432];
	add.s32 	%r48, %r125, %r124;
	setp.ge.s32 	%p41, %r48, %r181;
	@%p41 bra 	$L__BB0_61;
	st.shared.u32 	[%r8], %r48;
	mov.u32 	%r181, %r48;
$L__BB0_61:
	setp.eq.s32 	%p42, %r1, 20;
	@%p42 bra 	$L__BB0_97;
	bar.sync 	0;
	ld.shared.u32 	%r126, [%r7+80];
	ld.shared.u32 	%r127, [%r9+2560];
	add.s32 	%r50, %r127, %r126;
	setp.ge.s32 	%p43, %r50, %r181;
	@%p43 bra 	$L__BB0_64;
	st.shared.u32 	[%r8], %r50;
	mov.u32 	%r181, %r50;
$L__BB0_64:
	setp.eq.s32 	%p44, %r1, 21;
	@%p44 bra 	$L__BB0_97;
	bar.sync 	0;
	ld.shared.u32 	%r128, [%r7+84];
	ld.shared.u32 	%r129, [%r9+2688];
	add.s32 	%r52, %r129, %r128;
	setp.ge.s32 	%p45, %r52, %r181;
	@%p45 bra 	$L__BB0_67;
	st.shared.u32 	[%r8], %r52;
	mov.u32 	%r181, %r52;
$L__BB0_67:
	setp.eq.s32 	%p46, %r1, 22;
	@%p46 bra 	$L__BB0_97;
	bar.sync 	0;
	ld.shared.u32 	%r130, [%r7+88];
	ld.shared.u32 	%r131, [%r9+2816];
	add.s32 	%r54, %r131, %r130;
	setp.ge.s32 	%p47, %r54, %r181;
	@%p47 bra 	$L__BB0_70;
	st.shared.u32 	[%r8], %r54;
	mov.u32 	%r181, %r54;
$L__BB0_70:
	setp.eq.s32 	%p48, %r1, 23;
	@%p48 bra 	$L__BB0_97;
	bar.sync 	0;
	ld.shared.u32 	%r132, [%r7+92];
	ld.shared.u32 	%r133, [%r9+2944];
	add.s32 	%r56, %r133, %r132;
	setp.ge.s32 	%p49, %r56, %r181;
	@%p49 bra 	$L__BB0_73;
	st.shared.u32 	[%r8], %r56;
	mov.u32 	%r181, %r56;
$L__BB0_73:
	setp.eq.s32 	%p50, %r1, 24;
	@%p50 bra 	$L__BB0_97;
	bar.sync 	0;
	ld.shared.u32 	%r134, [%r7+96];
	ld.shared.u32 	%r135, [%r9+3072];
	add.s32 	%r58, %r135, %r134;
	setp.ge.s32 	%p51, %r58, %r181;
	@%p51 bra 	$L__BB0_76;
	st.shared.u32 	[%r8], %r58;
	mov.u32 	%r181, %r58;
$L__BB0_76:
	setp.eq.s32 	%p52, %r1, 25;
	@%p52 bra 	$L__BB0_97;
	bar.sync 	0;
	ld.shared.u32 	%r136, [%r7+100];
	ld.shared.u32 	%r137, [%r9+3200];
	add.s32 	%r60, %r137, %r136;
	setp.ge.s32 	%p53, %r60, %r181;
	@%p53 bra 	$L__BB0_79;
	st.shared.u32 	[%r8], %r60;
	mov.u32 	%r181, %r60;
$L__BB0_79:
	setp.eq.s32 	%p54, %r1, 26;
	@%p54 bra 	$L__BB0_97;
	bar.sync 	0;
	ld.shared.u32 	%r138, [%r7+104];
	ld.shared.u32 	%r139, [%r9+3328];
	add.s32 	%r62, %r139, %r138;
	setp.ge.s32 	%p55, %r62, %r181;
	@%p55 bra 	$L__BB0_82;
	st.shared.u32 	[%r8], %r62;
	mov.u32 	%r181, %r62;
$L__BB0_82:
	setp.eq.s32 	%p56, %r1, 27;
	@%p56 bra 	$L__BB0_97;
	bar.sync 	0;
	ld.shared.u32 	%r140, [%r7+108];
	ld.shared.u32 	%r141, [%r9+3456];
	add.s32 	%r64, %r141, %r140;
	setp.ge.s32 	%p57, %r64, %r181;
	@%p57 bra 	$L__BB0_85;
	st.shared.u32 	[%r8], %r64;
	mov.u32 	%r181, %r64;
$L__BB0_85:
	setp.eq.s32 	%p58, %r1, 28;
	@%p58 bra 	$L__BB0_97;
	bar.sync 	0;
	ld.shared.u32 	%r142, [%r7+112];
	ld.shared.u32 	%r143, [%r9+3584];
	add.s32 	%r66, %r143, %r142;
	setp.ge.s32 	%p59, %r66, %r181;
	@%p59 bra 	$L__BB0_88;
	st.shared.u32 	[%r8], %r66;
	mov.u32 	%r181, %r66;
$L__BB0_88:
	setp.eq.s32 	%p60, %r1, 29;
	@%p60 bra 	$L__BB0_97;
	bar.sync 	0;
	ld.shared.u32 	%r144, [%r7+116];
	ld.shared.u32 	%r145, [%r9+3712];
	add.s32 	%r68, %r145, %r144;
	setp.ge.s32 	%p61, %r68, %r181;
	@%p61 bra 	$L__BB0_91;
	st.shared.u32 	[%r8], %r68;
	mov.u32 	%r181, %r68;
$L__BB0_91:
	setp.eq.s32 	%p62, %r1, 30;
	@%p62 bra 	$L__BB0_97;
	bar.sync 	0;
	ld.shared.u32 	%r146, [%r7+120];
	ld.shared.u32 	%r147, [%r9+3840];
	add.s32 	%r70, %r147, %r146;
	setp.ge.s32 	%p63, %r70, %r181;
	@%p63 bra 	$L__BB0_94;
	st.shared.u32 	[%r8], %r70;
	mov.u32 	%r181, %r70;
$L__BB0_94:
	setp.eq.s32 	%p64, %r1, 31;
	@%p64 bra 	$L__BB0_97;
	bar.sync 	0;
	ld.shared.u32 	%r148, [%r7+124];
	ld.shared.u32 	%r149, [%r9+3968];
	add.s32 	%r72, %r149, %r148;
	setp.ge.s32 	%p65, %r72, %r181;
	@%p65 bra 	$L__BB0_97;
	st.shared.u32 	[%r8], %r72;
	mov.u32 	%r181, %r72;
$L__BB0_97:
	st.global.u32 	[%rd1], %r181;
$L__BB0_98:
	ret;

}
	// .globl	_Z6phase2ILi32EEviiPi
.visible .entry _Z6phase2ILi32EEviiPi(
	.param .u32 _Z6phase2ILi32EEviiPi_param_0,
	.param .u32 _Z6phase2ILi32EEviiPi_param_1,
	.param .u64 .ptr .align 1 _Z6phase2ILi32EEviiPi_param_2
)
{
	.reg .pred 	%p<69>;
	.reg .b32 	%r<207>;
	.reg .b64 	%rd<13>;
	// demoted variable
	.shared .align 4 .b8 _ZZ6phase2ILi32EEviiPiE10sharedDist[4096];
	// demoted variable
	.shared .align 4 .b8 _ZZ6phase2ILi32EEviiPiE9pivotDist[4096];
	ld.param.u32 	%r80, [_Z6phase2ILi32EEviiPi_param_0];
	ld.param.u32 	%r81, [_Z6phase2ILi32EEviiPi_param_1];
	ld.param.u64 	%rd3, [_Z6phase2ILi32EEviiPi_param_2];
	cvta.to.global.u64 	%rd1, %rd3;
	mov.u32 	%r1, %ctaid.y;
	setp.eq.s32 	%p2, %r1, %r81;
	@%p2 bra 	$L__BB1_103;
	shl.b32 	%r83, %r81, 5;
	sub.s32 	%r2, %r80, %r83;
	mov.u32 	%r3, %tid.y;
	mov.u32 	%r4, %tid.x;
	mov.u32 	%r84, %ctaid.x;
	setp.eq.s32 	%p3, %r84, 0;
	selp.b32 	%r85, %r1, %r81, %p3;
	shl.b32 	%r86, %r85, 5;
	add.s32 	%r87, %r86, %r3;
	selp.b32 	%r88, %r81, %r1, %p3;
	shl.b32 	%r89, %r88, 5;
	add.s32 	%r90, %r89, %r4;
	add.s32 	%r5, %r83, %r3;
	add.s32 	%r6, %r83, %r4;
	mov.u32 	%r91, _ZZ6phase2ILi32EEviiPiE9pivotDist;
	mov.u32 	%r92, _ZZ6phase2ILi32EEviiPiE10sharedDist;
	selp.b32 	%r7, %r92, %r91, %p3;
	selp.b32 	%r8, %r91, %r92, %p3;
	max.s32 	%r93, %r87, %r90;
	setp.ge.s32 	%p1, %r93, %r80;
	mul.lo.s32 	%r94, %r87, %r80;
	cvt.s64.s32 	%rd4, %r90;
	cvt.s64.s32 	%rd5, %r94;
	add.s64 	%rd6, %rd5, %rd4;
	shl.b64 	%rd7, %rd6, 2;
	add.s64 	%rd2, %rd1, %rd7;
	mov.b32 	%r206, 1000000000;
	@%p1 bra 	$L__BB1_3;
	ld.global.u32 	%r206, [%rd2];
$L__BB1_3:
	shl.b32 	%r96, %r3, 7;
	add.s32 	%r98, %r92, %r96;
	shl.b32 	%r99, %r4, 2;
	add.s32 	%r11, %r98, %r99;
	st.shared.u32 	[%r11], %r206;
	max.s32 	%r100, %r5, %r6;
	setp.ge.s32 	%p4, %r100, %r80;
	mov.b32 	%r174, 1000000000;
	@%p4 bra 	$L__BB1_5;
	mul.lo.s32 	%r101, %r5, %r80;
	cvt.s64.s32 	%rd8, %r101;
	cvt.s64.s32 	%rd9, %r6;
	add.s64 	%rd10, %rd8, %rd9;
	shl.b64 	%rd11, %rd10, 2;
	add.s64 	%rd12, %rd1, %rd11;
	ld.global.u32 	%r174, [%rd12];
$L__BB1_5:
	add.s32 	%r104, %r91, %r96;
	add.s32 	%r106, %r104, %r99;
	st.shared.u32 	[%r106], %r174;
	@%p1 bra 	$L__BB1_103;
	setp.lt.s32 	%p5, %r2, 1;
	@%p5 bra 	$L__BB1_102;
	add.s32 	%r14, %r7, %r96;
	add.s32 	%r15, %r8, %r99;
	bar.sync 	0;
	ld.shared.u32 	%r109, [%r14];
	ld.shared.u32 	%r110, [%r15];
	add.s32 	%r16, %r110, %r109;
	setp.ge.s32 	%p6, %r16, %r206;
	@%p6 bra 	$L__BB1_9;
	st.shared.u32 	[%r11], %r16;
	mov.u32 	%r206, %r16;
$L__BB1_9:
	setp.eq.s32 	%p7, %r2, 1;
	@%p7 bra 	$L__BB1_102;
	bar.sync 	0;
	ld.shared.u32 	%r111, [%r14+4];
	ld.shared.u32 	%r112, [%r15+128];
	add.s32 	%r18, %r112, %r111;
	setp.ge.s32 	%p8, %r18, %r206;
	@%p8 bra 	$L__BB1_12;
	st.shared.u32 	[%r11], %r18;
	mov.u32 	%r206, %r18;
$L__BB1_12:
	setp.eq.s32 	%p9, %r2, 2;
	@%p9 bra 	$L__BB1_102;
	bar.sync 	0;
	ld.shared.u32 	%r113, [%r14+8];
	ld.shared.u32 	%r114, [%r15+256];
	add.s32 	%r20, %r114, %r113;
	setp.ge.s32 	%p10, %r20, %r206;
	@%p10 bra 	$L__BB1_15;
	st.shared.u32 	[%r11], %r20;
	mov.u32 	%r206, %r20;
$L__BB1_15:
	setp.eq.s32 	%p11, %r2, 3;
	@%p11 bra 	$L__BB1_102;
	bar.sync 	0;
	ld.shared.u32 	%r115, [%r14+12];
	ld.shared.u32 	%r116, [%r15+384];
	add.s32 	%r22, %r116, %r115;
	setp.ge.s32 	%p12, %r22, %r206;
	@%p12 bra 	$L__BB1_18;
	st.shared.u32 	[%r11], %r22;
	mov.u32 	%r206, %r22;
$L__BB1_18:
	setp.eq.s32 	%p13, %r2, 4;
	@%p13 bra 	$L__BB1_102;
	bar.sync 	0;
	ld.shared.u32 	%r117, [%r14+16];
	ld.shared.u32 	%r118, [%r15+512];
	add.s32 	%r24, %r118, %r117;
	setp.ge.s32 	%p14, %r24, %r206;
	@%p14 bra 	$L__BB1_21;
	st.shared.u32 	[%r11], %r24;
	mov.u32 	%r206, %r24;
$L__BB1_21:
	setp.eq.s32 	%p15, %r2, 5;
	@%p15 bra 	$L__BB1_102;
	bar.sync 	0;
	ld.shared.u32 	%r119, [%r14+20];
	ld.shared.u32 	%r120, [%r15+640];
	add.s32 	%r26, %r120, %r119;
	setp.ge.s32 	%p16, %r26, %r206;
	@%p16 bra 	$L__BB1_24;
	st.shared.u32 	[%r11], %r26;
	mov.u32 	%r206, %r26;
$L__BB1_24:
	setp.eq.s32 	%p17, %r2, 6;
	@%p17 bra 	$L__BB1_102;
	bar.sync 	0;
	ld.shared.u32 	%r121, [%r14+24];
	ld.shared.u32 	%r122, [%r15+768];
	add.s32 	%r28, %r122, %r121;
	setp.ge.s32 	%p18, %r28, %r206;
	@%p18 bra 	$L__BB1_27;
	st.shared.u32 	[%r11], %r28;
	mov.u32 	%r206, %r28;
$L__BB1_27:
	setp.eq.s32 	%p19, %r2, 7;
	@%p19 bra 	$L__BB1_102;
	bar.sync 	0;
	ld.shared.u32 	%r123, [%r14+28];
	ld.shared.u32 	%r124, [%r15+896];
	add.s32 	%r30, %r124, %r123;
	setp.ge.s32 	%p20, %r30, %r206;
	@%p20 bra 	$L__BB1_30;
	st.shared.u32 	[%r11], %r30;
	mov.u32 	%r206, %r30;
$L__BB1_30:
	setp.eq.s32 	%p21, %r2, 8;
	@%p21 bra 	$L__BB1_102;
	bar.sync 	0;
	ld.shared.u32 	%r125, [%r14+32];
	ld.shared.u32 	%r126, [%r15+1024];
	add.s32 	%r32, %r126, %r125;
	setp.ge.s32 	%p22, %r32, %r206;
	@%p22 bra 	$L__BB1_33;
	st.shared.u32 	[%r11], %r32;
	mov.u32 	%r206, %r32;
$L__BB1_33:
	setp.eq.s32 	%p23, %r2, 9;
	@%p23 bra 	$L__BB1_102;
	bar.sync 	0;
	ld.shared.u32 	%r127, [%r14+36];
	ld.shared.u32 	%r128, [%r15+1152];
	add.s32 	%r34, %r128, %r127;
	setp.ge.s32 	%p24, %r34, %r206;
	@%p24 bra 	$L__BB1_36;
	st.shared.u32 	[%r11], %r34;
	mov.u32 	%r206, %r34;
$L__BB1_36:
	setp.eq.s32 	%p25, %r2, 10;
	@%p25 bra 	$L__BB1_102;
	bar.sync 	0;
	ld.shared.u32 	%r129, [%r14+40];
	ld.shared.u32 	%r130, [%r15+1280];
	add.s32 	%r36, %r130, %r129;
	setp.ge.s32 	%p26, %r36, %r206;
	@%p26 bra 	$L__BB1_39;
	st.shared.u32 	[%r11], %r36;
	mov.u32 	%r206, %r36;
$L__BB1_39:
	setp.eq.s32 	%p27, %r2, 11;
	@%p27 bra 	$L__BB1_102;
	bar.sync 	0;
	ld.shared.u32 	%r131, [%r14+44];
	ld.shared.u32 	%r132, [%r15+1408];
	add.s32 	%r38, %r132, %r131;
	setp.ge.s32 	%p28, %r38, %r206;
	@%p28 bra 	$L__BB1_42;
	st.shared.u32 	[%r11], %r38;
	mov.u32 	%r206, %r38;
$L__BB1_42:
	setp.eq.s32 	%p29, %r2, 12;
	@%p29 bra 	$L__BB1_102;
	bar.sync 	0;
	ld.shared.u32 	%r133, [%r14+48];
	ld.shared.u32 	%r134, [%r15+1536];
	add.s32 	%r40, %r134, %r133;
	setp.ge.s32 	%p30, %r40, %r206;
	@%p30 bra 	$L__BB1_45;
	st.shared.u32 	[%r11], %r40;
	mov.u32 	%r206, %r40;
$L__BB1_45:
	setp.eq.s32 	%p31, %r2, 13;
	@%p31 bra 	$L__BB1_102;
	bar.sync 	0;
	ld.shared.u32 	%r135, [%r14+52];
	ld.shared.u32 	%r136, [%r15+1664];
	add.s32 	%r42, %r136, %r135;
	setp.ge.s32 	%p32, %r42, %r206;
	@%p32 bra 	$L__BB1_48;
	st.shared.u32 	[%r11], %r42;
	mov.u32 	%r206, %r42;
$L__BB1_48:
	setp.eq.s32 	%p33, %r2, 14;
	@%p33 bra 	$L__BB1_102;
	bar.sync 	0;
	ld.shared.u32 	%r137, [%r14+56];
	ld.shared.u32 	%r138, [%r15+1792];
	add.s32 	%r44, %r138, %r137;
	setp.ge.s32 	%p34, %r44, %r206;
	@%p34 bra 	$L__BB1_51;
	st.shared.u32 	[%r11], %r44;
	mov.u32 	%r206, %r44;
$L__BB1_51:
	setp.eq.s32 	%p35, %r2, 15;
	@%p35 bra 	$L__BB1_102;
	bar.sync 	0;
	ld.shared.u32 	%r139, [%r14+60];
	ld.shared.u32 	%r140, [%r15+1920];
	add.s32 	%r46, %r140, %r139;
	setp.ge.s32 	%p36, %r46, %r206;
	@%p36 bra 	$L__BB1_54;
	st.shared.u32 	[%r11], %r46;
	mov.u32 	%r206, %r46;
$L__BB1_54:
	setp.eq.s32 	%p37, %r2, 16;
	@%p37 bra 	$L__BB1_102;
	bar.sync 	0;
	ld.shared.u32 	%r141, [%r14+64];
	ld.shared.u32 	%r142, [%r15+2048];
	add.s32 	%r48, %r142, %r141;
	setp.ge.s32 	%p38, %r48, %r206;
	@%p38 bra 	$L__BB1_57;
	st.shared.u32 	[%r11], %r48;
	mov.u32 	%r206, %r48;
$L__BB1_57:
	setp.eq.s32 	%p39, %r2, 17;
	@%p39 bra 	$L__BB1_102;
	bar.sync 	0;
	ld.shared.u32 	%r143, [%r14+68];
	ld.shared.u32 	%r144, [%r15+2176];
	add.s32 	%r50, %r144, %r143;
	setp.ge.s32 	%p40, %r50, %r206;
	@%p40 bra 	$L__BB1_60;
	st.shared.u32 	[%r11], %r50;
	mov.u32 	%r206, %r50;
$L__BB1_60:
	setp.eq.s32 	%p41, %r2, 18;
	@%p41 bra 	$L__BB1_102;
	bar.sync 	0;
	ld.shared.u32 	%r145, [%r14+72];
	ld.shared.u32 	%r146, [%r15+2304];
	add.s32 	%r52, %r146, %r145;
	setp.ge.s32 	%p42, %r52, %r206;
	@%p42 bra 	$L__BB1_63;
	st.shared.u32 	[%r11], %r52;
	mov.u32 	%r206, %r52;
$L__BB1_63:
	setp.eq.s32 	%p43, %r2, 19;
	@%p43 bra 	$L__BB1_102;
	bar.sync 	0;
	ld.shared.u32 	%r147, [%r14+76];
	ld.shared.u32 	%r148, [%r15+2432];
	add.s32 	%r54, %r148, %r147;
	setp.ge.s32 	%p44, %r54, %r206;
	@%p44 bra 	$L__BB1_66;
	st.shared.u32 	[%r11], %r54;
	mov.u32 	%r206, %r54;
$L__BB1_66:
	setp.eq.s32 	%p45, %r2, 20;
	@%p45 bra 	$L__BB1_102;
	bar.sync 	0;
	ld.shared.u32 	%r149, [%r14+80];
	ld.shared.u32 	%r150, [%r15+2560];
	add.s32 	%r56, %r150, %r149;
	setp.ge.s32 	%p46, %r56, %r206;
	@%p46 bra 	$L__BB1_69;
	st.shared.u32 	[%r11], %r56;
	mov.u32 	%r206, %r56;
$L__BB1_69:
	setp.eq.s32 	%p47, %r2, 21;
	@%p47 bra 	$L__BB1_102;
	bar.sync 	0;
	ld.shared.u32 	%r151, [%r14+84];
	ld.shared.u32 	%r152, [%r15+2688];
	add.s32 	%r58, %r152, %r151;
	setp.ge.s32 	%p48, %r58, %r206;
	@%p48 bra 	$L__BB1_72;
	st.shared.u32 	[%r11], %r58;
	mov.u32 	%r206, %r58;
$L__BB1_72:
	setp.eq.s32 	%p49, %r2, 22;
	@%p49 bra 	$L__BB1_102;
	bar.sync 	0;
	ld.shared.u32 	%r153, [%r14+88];
	ld.shared.u32 	%r154, [%r15+2816];
	add.s32 	%r60, %r154, %r153;
	setp.ge.s32 	%p50, %r60, %r206;
	@%p50 bra 	$L__BB1_75;
	st.shared.u32 	[%r11], %r60;
	mov.u32 	%r206, %r60;
$L__BB1_75:
	setp.eq.s32 	%p51, %r2, 23;
	@%p51 bra 	$L__BB1_102;
	bar.sync 	0;
	ld.shared.u32 	%r155, [%r14+92];
	ld.shared.u32 	%r156, [%r15+2944];
	add.s32 	%r62, %r156, %r155;
	setp.ge.s32 	%p52, %r62, %r206;
	@%p52 bra 	$L__BB1_78;
	st.shared.u32 	[%r11], %r62;
	mov.u32 	%r206, %r62;
$L__BB1_78:
	setp.eq.s32 	%p53, %r2, 24;
	@%p53 bra 	$L__BB1_102;
	bar.sync 	0;
	ld.shared.u32 	%r157, [%r14+96];
	ld.shared.u32 	%r158, [%r15+3072];
	add.s32 	%r64, %r158, %r157;
	setp.ge.s32 	%p54, %r64, %r206;
	@%p54 bra 	$L__BB1_81;
	st.shared.u32 	[%r11], %r64;
	mov.u32 	%r206, %r64;
$L__BB1_81:
	setp.eq.s32 	%p55, %r2, 25;
	@%p55 bra 	$L__BB1_102;
	bar.sync 	0;
	ld.shared.u32 	%r159, [%r14+100];
	ld.shared.u32 	%r160, [%r15+3200];
	add.s32 	%r66, %r160, %r159;
	setp.ge.s32 	%p56, %r66, %r206;
	@%p56 bra 	$L__BB1_84;
	st.shared.u32 	[%r11], %r66;
	mov.u32 	%r206, %r66;
$L__BB1_84:
	setp.eq.s32 	%p57, %r2, 26;
	@%p57 bra 	$L__BB1_102;
	bar.sync 	0;
	ld.shared.u32 	%r161, [%r14+104];
	ld.shared.u32 	%r162, [%r15+3328];
	add.s32 	%r68, %r162, %r161;
	setp.ge.s32 	%p58, %r68, %r206;
	@%p58 bra 	$L__BB1_87;
	st.shared.u32 	[%r11], %r68;
	mov.u32 	%r206, %r68;
$L__BB1_87:
	setp.eq.s32 	%p59, %r2, 27;
	@%p59 bra 	$L__BB1_102;
	bar.sync 	0;
	ld.shared.u32 	%r163, [%r14+108];
	ld.shared.u32 	%r164, [%r15+3456];
	add.s32 	%r70, %r164, %r163;
	setp.ge.s32 	%p60, %r70, %r206;
	@%p60 bra 	$L__BB1_90;
	st.shared.u32 	[%r11], %r70;
	mov.u32 	%r206, %r70;
$L__BB1_90:
	setp.eq.s32 	%p61, %r2, 28;
	@%p61 bra 	$L__BB1_102;
	bar.sync 	0;
	ld.shared.u32 	%r165, [%r14+112];
	ld.shared.u32 	%r166, [%r15+3584];
	add.s32 	%r72, %r166, %r165;
	setp.ge.s32 	%p62, %r72, %r206;
	@%p62 bra 	$L__BB1_93;
	st.shared.u32 	[%r11], %r72;
	mov.u32 	%r206, %r72;
$L__BB1_93:
	setp.eq.s32 	%p63, %r2, 29;
	@%p63 bra 	$L__BB1_102;
	bar.sync 	0;
	ld.shared.u32 	%r167, [%r14+116];
	ld.shared.u32 	%r168, [%r15+3712];
	add.s32 	%r74, %r168, %r167;
	setp.ge.s32 	%p64, %r74, %r206;
	@%p64 bra 	$L__BB1_96;
	st.shared.u32 	[%r11], %r74;
	mov.u32 	%r206, %r74;
$L__BB1_96:
	setp.eq.s32 	%p65, %r2, 30;
	@%p65 bra 	$L__BB1_102;
	bar.sync 	0;
	ld.shared.u32 	%r169, [%r14+120];
	ld.shared.u32 	%r170, [%r15+3840];
	add.s32 	%r76, %r170, %r169;
	setp.ge.s32 	%p66, %r76, %r206;
	@%p66 bra 	$L__BB1_99;
	st.shared.u32 	[%r11], %r76;
	mov.u32 	%r206, %r76;
$L__BB1_99:
	setp.eq.s32 	%p67, %r2, 31;
	@%p67 bra 	$L__BB1_102;
	bar.sync 	0;
	ld.shared.u32 	%r171, [%r14+124];
	ld.shared.u32 	%r172, [%r15+3968];
	add.s32 	%r78, %r172, %r171;
	setp.ge.s32 	%p68, %r78, %r206;
	@%p68 bra 	$L__BB1_102;
	st.shared.u32 	[%r11], %r78;
	mov.u32 	%r206, %r78;
$L__BB1_102:
	st.global.u32 	[%rd2], %r206;
$L__BB1_103:
	ret;

}
	// .globl	_Z6phase3ILi32EEviiPii
.visible .entry _Z6phase3ILi32EEviiPii(
	.param .u32 _Z6phase3ILi32EEviiPii_param_0,
	.param .u32 _Z6phase3ILi32EEviiPii_param_1,
	.param .u64 .ptr .align 1 _Z6phase3ILi32EEviiPii_param_2,
	.param .u32 _Z6phase3ILi32EEviiPii_param_3
)
{
	.reg .pred 	%p<39>;
	.reg .b32 	%r<176>;
	.reg .b64 	%rd<18>;
	// demoted variable
	.shared .align 4 .b8 _ZZ6phase3ILi32EEviiPiiE8vertDist[4096];
	// demoted variable
	.shared .align 4 .b8 _ZZ6phase3ILi32EEviiPiiE8horzDist[4096];
	ld.param.u32 	%r50, [_Z6phase3ILi32EEviiPii_param_0];
	ld.param.u32 	%r51, [_Z6phase3ILi32EEviiPii_param_1];
	ld.param.u64 	%rd3, [_Z6phase3ILi32EEviiPii_param_2];
	ld.param.u32 	%r52, [_Z6phase3ILi32EEviiPii_param_3];
	cvta.to.global.u64 	%rd1, %rd3;
	mov.u32 	%r1, %ctaid.x;
	setp.eq.s32 	%p1, %r1, %r51;
	mov.u32 	%r53, %ctaid.y;
	add.s32 	%r2, %r52, %r53;
	setp.eq.s32 	%p2, %r2, %r51;
	or.pred  	%p3, %p1, %p2;
	@%p3 bra 	$L__BB2_40;
	shl.b32 	%r55, %r51, 5;
	sub.s32 	%r3, %r50, %r55;
	mov.u32 	%r4, %tid.y;
	mov.u32 	%r56, %tid.x;
	shl.b32 	%r57, %r2, 5;
	add.s32 	%r6, %r57, %r4;
	shl.b32 	%r58, %r1, 5;
	add.s32 	%r7, %r58, %r56;
	add.s32 	%r8, %r55, %r4;
	add.s32 	%r9, %r55, %r56;
	max.s32 	%r59, %r6, %r9;
	setp.ge.s32 	%p4, %r59, %r50;
	mov.b32 	%r173, 1000000000;
	@%p4 bra 	$L__BB2_3;
	mul.lo.s32 	%r60, %r6, %r50;
	cvt.s64.s32 	%rd4, %r60;
	cvt.s64.s32 	%rd5, %r9;
	add.s64 	%rd6, %rd4, %rd5;
	shl.b64 	%rd7, %rd6, 2;
	add.s64 	%rd8, %rd1, %rd7;
	ld.global.u32 	%r173, [%rd8];
$L__BB2_3:
	shl.b32 	%r62, %r4, 7;
	mov.u32 	%r63, _ZZ6phase3ILi32EEviiPiiE8vertDist;
	add.s32 	%r12, %r63, %r62;
	shl.b32 	%r64, %r56, 2;
	add.s32 	%r65, %r12, %r64;
	st.shared.u32 	[%r65], %r173;
	max.s32 	%r66, %r7, %r8;
	setp.ge.s32 	%p5, %r66, %r50;
	mov.b32 	%r174, 1000000000;
	@%p5 bra 	$L__BB2_5;
	mul.lo.s32 	%r67, %r8, %r50;
	cvt.s64.s32 	%rd9, %r67;
	cvt.s64.s32 	%rd10, %r7;
	add.s64 	%rd11, %rd9, %rd10;
	shl.b64 	%rd12, %rd11, 2;
	add.s64 	%rd13, %rd1, %rd12;
	ld.global.u32 	%r174, [%rd13];
$L__BB2_5:
	mov.u32 	%r69, _ZZ6phase3ILi32EEviiPiiE8horzDist;
	add.s32 	%r70, %r69, %r62;
	add.s32 	%r72, %r70, %r64;
	st.shared.u32 	[%r72], %r174;
	max.s32 	%r73, %r7, %r6;
	setp.ge.s32 	%p6, %r73, %r50;
	@%p6 bra 	$L__BB2_40;
	mul.lo.s32 	%r74, %r6, %r50;
	cvt.s64.s32 	%rd14, %r74;
	cvt.s64.s32 	%rd15, %r7;
	add.s64 	%rd16, %rd14, %rd15;
	shl.b64 	%rd17, %rd16, 2;
	add.s64 	%rd2, %rd1, %rd17;
	ld.global.u32 	%r175, [%rd2];
	bar.sync 	0;
	setp.lt.s32 	%p7, %r3, 1;
	@%p7 bra 	$L__BB2_39;
	add.s32 	%r16, %r69, %r64;
	ld.shared.u32 	%r77, [%r12];
	ld.shared.u32 	%r78, [%r16];
	add.s32 	%r79, %r78, %r77;
	min.s32 	%r175, %r79, %r175;
	setp.eq.s32 	%p8, %r3, 1;
	@%p8 bra 	$L__BB2_39;
	ld.shared.u32 	%r80, [%r12+4];
	ld.shared.u32 	%r81, [%r16+128];
	add.s32 	%r82, %r81, %r80;
	min.s32 	%r175, %r82, %r175;
	setp.eq.s32 	%p9, %r3, 2;
	@%p9 bra 	$L__BB2_39;
	ld.shared.u32 	%r83, [%r12+8];
	ld.shared.u32 	%r84, [%r16+256];
	add.s32 	%r85, %r84, %r83;
	min.s32 	%r175, %r85, %r175;
	setp.eq.s32 	%p10, %r3, 3;
	@%p10 bra 	$L__BB2_39;
	ld.shared.u32 	%r86, [%r12+12];
	ld.shared.u32 	%r87, [%r16+384];
	add.s32 	%r88, %r87, %r86;
	min.s32 	%r175, %r88, %r175;
	setp.eq.s32 	%p11, %r3, 4;
	@%p11 bra 	$L__BB2_39;
	ld.shared.u32 	%r89, [%r12+16];
	ld.shared.u32 	%r90, [%r16+512];
	add.s32 	%r91, %r90, %r89;
	min.s32 	%r175, %r91, %r175;
	setp.eq.s32 	%p12, %r3, 5;
	@%p12 bra 	$L__BB2_39;
	ld.shared.u32 	%r92, [%r12+20];
	ld.shared.u32 	%r93, [%r16+640];
	add.s32 	%r94, %r93, %r92;
	min.s32 	%r175, %r94, %r175;
	setp.eq.s32 	%p13, %r3, 6;
	@%p13 bra 	$L__BB2_39;
	ld.shared.u32 	%r95, [%r12+24];
	ld.shared.u32 	%r96, [%r16+768];
	add.s32 	%r97, %r96, %r95;
	min.s32 	%r175, %r97, %r175;
	setp.eq.s32 	%p14, %r3, 7;
	@%p14 bra 	$L__BB2_39;
	ld.shared.u32 	%r98, [%r12+28];
	ld.shared.u32 	%r99, [%r16+896];
	add.s32 	%r100, %r99, %r98;
	min.s32 	%r175, %r100, %r175;
	setp.eq.s32 	%p15, %r3, 8;
	@%p15 bra 	$L__BB2_39;
	ld.shared.u32 	%r101, [%r12+32];
	ld.shared.u32 	%r102, [%r16+1024];
	add.s32 	%r103, %r102, %r101;
	min.s32 	%r175, %r103, %r175;
	setp.eq.s32 	%p16, %r3, 9;
	@%p16 bra 	$L__BB2_39;
	ld.shared.u32 	%r104, [%r12+36];
	ld.shared.u32 	%r105, [%r16+1152];
	add.s32 	%r106, %r105, %r104;
	min.s32 	%r175, %r106, %r175;
	setp.eq.s32 	%p17, %r3, 10;
	@%p17 bra 	$L__BB2_39;
	ld.shared.u32 	%r107, [%r12+40];
	ld.shared.u32 	%r108, [%r16+1280];
	add.s32 	%r109, %r108, %r107;
	min.s32 	%r175, %r109, %r175;
	setp.eq.s32 	%p18, %r3, 11;
	@%p18 bra 	$L__BB2_39;
	ld.shared.u32 	%r110, [%r12+44];
	ld.shared.u32 	%r111, [%r16+1408];
	add.s32 	%r112, %r111, %r110;
	min.s32 	%r175, %r112, %r175;
	setp.eq.s32 	%p19, %r3, 12;
	@%p19 bra 	$L__BB2_39;
	ld.shared.u32 	%r113, [%r12+48];
	ld.shared.u32 	%r114, [%r16+1536];
	add.s32 	%r115, %r114, %r113;
	min.s32 	%r175, %r115, %r175;
	setp.eq.s32 	%p20, %r3, 13;
	@%p20 bra 	$L__BB2_39;
	ld.shared.u32 	%r116, [%r12+52];
	ld.shared.u32 	%r117, [%r16+1664];
	add.s32 	%r118, %r117, %r116;
	min.s32 	%r175, %r118, %r175;
	setp.eq.s32 	%p21, %r3, 14;
	@%p21 bra 	$L__BB2_39;
	ld.shared.u32 	%r119, [%r12+56];
	ld.shared.u32 	%r120, [%r16+1792];
	add.s32 	%r121, %r120, %r119;
	min.s32 	%r175, %r121, %r175;
	setp.eq.s32 	%p22, %r3, 15;
	@%p22 bra 	$L__BB2_39;
	ld.shared.u32 	%r122, [%r12+60];
	ld.shared.u32 	%r123, [%r16+1920];
	add.s32 	%r124, %r123, %r122;
	min.s32 	%r175, %r124, %r175;
	setp.eq.s32 	%p23, %r3, 16;
	@%p23 bra 	$L__BB2_39;
	ld.shared.u32 	%r125, [%r12+64];
	ld.shared.u32 	%r126, [%r16+2048];
	add.s32 	%r127, %r126, %r125;
	min.s32 	%r175, %r127, %r175;
	setp.eq.s32 	%p24, %r3, 17;
	@%p24 bra 	$L__BB2_39;
	ld.shared.u32 	%r128, [%r12+68];
	ld.shared.u32 	%r129, [%r16+2176];
	add.s32 	%r130, %r129, %r128;
	min.s32 	%r175, %r130, %r175;
	setp.eq.s32 	%p25, %r3, 18;
	@%p25 bra 	$L__BB2_39;
	ld.shared.u32 	%r131, [%r12+72];
	ld.shared.u32 	%r132, [%r16+2304];
	add.s32 	%r133, %r132, %r131;
	min.s32 	%r175, %r133, %r175;
	setp.eq.s32 	%p26, %r3, 19;
	@%p26 bra 	$L__BB2_39;
	ld.shared.u32 	%r134, [%r12+76];
	ld.shared.u32 	%r135, [%r16+2432];
	add.s32 	%r136, %r135, %r134;
	min.s32 	%r175, %r136, %r175;
	setp.eq.s32 	%p27, %r3, 20;
	@%p27 bra 	$L__BB2_39;
	ld.shared.u32 	%r137, [%r12+80];
	ld.shared.u32 	%r138, [%r16+2560];
	add.s32 	%r139, %r138, %r137;
	min.s32 	%r175, %r139, %r175;
	setp.eq.s32 	%p28, %r3, 21;
	@%p28 bra 	$L__BB2_39;
	ld.shared.u32 	%r140, [%r12+84];
	ld.shared.u32 	%r141, [%r16+2688];
	add.s32 	%r142, %r141, %r140;
	min.s32 	%r175, %r142, %r175;
	setp.eq.s32 	%p29, %r3, 22;
	@%p29 bra 	$L__BB2_39;
	ld.shared.u32 	%r143, [%r12+88];
	ld.shared.u32 	%r144, [%r16+2816];
	add.s32 	%r145, %r144, %r143;
	min.s32 	%r175, %r145, %r175;
	setp.eq.s32 	%p30, %r3, 23;
	@%p30 bra 	$L__BB2_39;
	ld.shared.u32 	%r146, [%r12+92];
	ld.shared.u32 	%r147, [%r16+2944];
	add.s32 	%r148, %r147, %r146;
	min.s32 	%r175, %r148, %r175;
	setp.eq.s32 	%p31, %r3, 24;
	@%p31 bra 	$L__BB2_39;
	ld.shared.u32 	%r149, [%r12+96];
	ld.shared.u32 	%r150, [%r16+3072];
	add.s32 	%r151, %r150, %r149;
	min.s32 	%r175, %r151, %r175;
	setp.eq.s32 	%p32, %r3, 25;
	@%p32 bra 	$L__BB2_39;
	ld.shared.u32 	%r152, [%r12+100];
	ld.shared.u32 	%r153, [%r16+3200];
	add.s32 	%r154, %r153, %r152;
	min.s32 	%r175, %r154, %r175;
	setp.eq.s32 	%p33, %r3, 26;
	@%p33 bra 	$L__BB2_39;
	ld.shared.u32 	%r155, [%r12+104];
	ld.shared.u32 	%r156, [%r16+3328];
	add.s32 	%r157, %r156, %r155;
	min.s32 	%r175, %r157, %r175;
	setp.eq.s32 	%p34, %r3, 27;
	@%p34 bra 	$L__BB2_39;
	ld.shared.u32 	%r158, [%r12+108];
	ld.shared.u32 	%r159, [%r16+3456];
	add.s32 	%r160, %r159, %r158;
	min.s32 	%r175, %r160, %r175;
	setp.eq.s32 	%p35, %r3, 28;
	@%p35 bra 	$L__BB2_39;
	ld.shared.u32 	%r161, [%r12+112];
	ld.shared.u32 	%r162, [%r16+3584];
	add.s32 	%r163, %r162, %r161;
	min.s32 	%r175, %r163, %r175;
	setp.eq.s32 	%p36, %r3, 29;
	@%p36 bra 	$L__BB2_39;
	ld.shared.u32 	%r164, [%r12+116];
	ld.shared.u32 	%r165, [%r16+3712];
	add.s32 	%r166, %r165, %r164;
	min.s32 	%r175, %r166, %r175;
	setp.eq.s32 	%p37, %r3, 30;
	@%p37 bra 	$L__BB2_39;
	ld.shared.u32 	%r167, [%r12+120];
	ld.shared.u32 	%r168, [%r16+3840];
	add.s32 	%r169, %r168, %r167;
	min.s32 	%r175, %r169, %r175;
	setp.eq.s32 	%p38, %r3, 31;
	@%p38 bra 	$L__BB2_39;
	ld.shared.u32 	%r170, [%r12+124];
	ld.shared.u32 	%r171, [%r16+3968];
	add.s32 	%r172, %r171, %r170;
	min.s32 	%r175, %r172, %r175;
$L__BB2_39:
	st.global.u32 	[%rd2], %r175;
$L__BB2_40:
	ret;

}


// ===== COMPILED SASS (sm_100) =====

	.target	sm_100

	.elftype	@"ET_EXEC"


//--------------------- .note.nv.tkinfo           --------------------------
	.section	.note.nv.tkinfo,"",@"SHT_NOTE"
	.sectionflags	@"SHF_NOTE_NV_TKINFO"
	.tkinfo
        /*0018*/ 	.word	0x00000002
        /*0030*/ 	.string	""
        /*0030*/ 	.string	"ptxas"
        /*0030*/ 	.string	"Cuda compilation tools, release 13.0, V13.0.88"
        /*0030*/ 	.string	"Build cuda_13.0.r13.0/compiler.36424714_0"
        /*0030*/ 	.string	"-arch sm_100 -m 64 "



//--------------------- .note.nv.cuinfo           --------------------------
	.section	.note.nv.cuinfo,"",@"SHT_NOTE"
	.sectionflags	@"SHF_NOTE_NV_CUINFO"
        /*0018*/ 	.short	0x0002
        /*001a*/ 	.short	0x0064
        /*001c*/ 	.short	0x0082
	.zero		2


//--------------------- .nv.info                  --------------------------
	.section	.nv.info,"",@"SHT_CUDA_INFO"
	.align	4


	//----- nvinfo : EIATTR_REGCOUNT
	.align		4
        /*0000*/ 	.byte	0x04, 0x2f
        /*0002*/ 	.short	(.L_1 - .L_0)
	.align		4
.L_0:
        /*0004*/ 	.word	index@(_Z6phase1ILi32EEviiPi)
        /*0008*/ 	.word	0x0000000c


	//----- nvinfo : EIATTR_FRAME_SIZE
	.align		4
.L_1:
        /*000c*/ 	.byte	0x04, 0x11
        /*000e*/ 	.short	(.L_3 - .L_2)
	.align		4
.L_2:
        /*0010*/ 	.word	index@(_Z6phase1ILi32EEviiPi)
        /*0014*/ 	.word	0x00000000


	//----- nvinfo : EIATTR_REGCOUNT
	.align		4
.L_3:
        /*0018*/ 	.byte	0x04, 0x2f
        /*001a*/ 	.short	(.L_5 - .L_4)
	.align		4
.L_4:
        /*001c*/ 	.word	index@(_Z6phase2ILi32EEviiPi)
        /*0020*/ 	.word	0x00000012


	//----- nvinfo : EIATTR_FRAME_SIZE
	.align		4
.L_5:
        /*0024*/ 	.byte	0x04, 0x11
        /*0026*/ 	.short	(.L_7 - .L_6)
	.align		4
.L_6:
        /*0028*/ 	.word	index@(_Z6phase2ILi32EEviiPi)
        /*002c*/ 	.word	0x00000000


	//----- nvinfo : EIATTR_REGCOUNT
	.align		4
.L_7:
        /*0030*/ 	.byte	0x04, 0x2f
        /*0032*/ 	.short	(.L_9 - .L_8)
	.align		4
.L_8:
        /*0034*/ 	.word	index@(_Z6phase3ILi32EEviiPii)
        /*0038*/ 	.word	0x00000012


	//----- nvinfo : EIATTR_FRAME_SIZE
	.align		4
.L_9:
        /*003c*/ 	.byte	0x04, 0x11
        /*003e*/ 	.short	(.L_11 - .L_10)
	.align		4
.L_10:
        /*0040*/ 	.word	index@(_Z6phase3ILi32EEviiPii)
        /*0044*/ 	.word	0x00000000


	//----- nvinfo : EIATTR_MIN_STACK_SIZE
	.align		4
.L_11:
        /*0048*/ 	.byte	0x04, 0x12
        /*004a*/ 	.short	(.L_13 - .L_12)
	.align		4
.L_12:
        /*004c*/ 	.word	index@(_Z6phase3ILi32EEviiPii)
        /*0050*/ 	.word	0x00000000


	//----- nvinfo : EIATTR_MIN_STACK_SIZE
	.align		4
.L_13:
        /*0054*/ 	.byte	0x04, 0x12
        /*0056*/ 	.short	(.L_15 - .L_14)
	.align		4
.L_14:
        /*0058*/ 	.word	index@(_Z6phase2ILi32EEviiPi)
        /*005c*/ 	.word	0x00000000


	//----- nvinfo : EIATTR_MIN_STACK_SIZE
	.align		4
.L_15:
        /*0060*/ 	.byte	0x04, 0x12
        /*0062*/ 	.short	(.L_17 - .L_16)
	.align		4
.L_16:
        /*0064*/ 	.word	index@(_Z6phase1ILi32EEviiPi)
        /*0068*/ 	.word	0x00000000
.L_17:


//--------------------- .nv.compat                --------------------------
	.section	.nv.compat,"",@"SHT_CUDA_COMPAT_INFO"
	.align	4
        /*0000*/ 	.byte	0x02, 0x09, 0x00, 0x00, 0x02, 0x02, 0x01, 0x00, 0x02, 0x05, 0x05, 0x00, 0x03, 0x07, 0x01, 0x01
        /*0010*/ 	.byte	0x02, 0x03, 0x00, 0x00, 0x02, 0x06, 0x01, 0x00, 0x04, 0x0b, 0x08, 0x00, 0x09, 0x00, 0x00, 0x00
        /*0020*/ 	.byte	0x00, 0x00, 0x00, 0x00


//--------------------- .nv.info._Z6phase3ILi32EEviiPii --------------------------
	.section	.nv.info._Z6phase3ILi32EEviiPii,"",@"SHT_CUDA_INFO"
	.sectionflags	@""
	.align	4


	//----- nvinfo : EIATTR_CUDA_API_VERSION
	.align		4
        /*0000*/ 	.byte	0x04, 0x37
        /*0002*/ 	.short	(.L_19 - .L_18)
.L_18:
        /*0004*/ 	.word	0x00000082


	//----- nvinfo : EIATTR_KPARAM_INFO
	.align		4
.L_19:
        /*0008*/ 	.byte	0x04, 0x17
        /*000a*/ 	.short	(.L_21 - .L_20)
.L_20:
        /*000c*/ 	.word	0x00000000
        /*0010*/ 	.short	0x0003
        /*0012*/ 	.short	0x0010
        /*0014*/ 	.byte	0x00, 0xf0, 0x11, 0x00


	//----- nvinfo : EIATTR_KPARAM_INFO
	.align		4
.L_21:
        /*0018*/ 	.byte	0x04, 0x17
        /*001a*/ 	.short	(.L_23 - .L_22)
.L_22:
        /*001c*/ 	.word	0x00000000
        /*0020*/ 	.short	0x0002
        /*0022*/ 	.short	0x0008
        /*0024*/ 	.byte	0x00, 0xf5, 0x21, 0x00


	//----- nvinfo : EIATTR_KPARAM_INFO
	.align		4
.L_23:
        /*0028*/ 	.byte	0x04, 0x17
        /*002a*/ 	.short	(.L_25 - .L_24)
.L_24:
        /*002c*/ 	.word	0x00000000
        /*0030*/ 	.short	0x0001
        /*0032*/ 	.short	0x0004
        /*0034*/ 	.byte	0x00, 0xf0, 0x11, 0x00


	//----- nvinfo : EIATTR_KPARAM_INFO
	.align		4
.L_25:
        /*0038*/ 	.byte	0x04, 0x17
        /*003a*/ 	.short	(.L_27 - .L_26)
.L_26:
        /*003c*/ 	.word	0x00000000
        /*0040*/ 	.short	0x0000
        /*0042*/ 	.short	0x0000
        /*0044*/ 	.byte	0x00, 0xf0, 0x11, 0x00


	//----- nvinfo : EIATTR_SPARSE_MMA_MASK
	.align		4
.L_27:
        /*0048*/ 	.byte	0x03, 0x50
        /*004a*/ 	.short	0x0000


	//----- nvinfo : EIATTR_MAXREG_COUNT
	.align		4
        /*004c*/ 	.byte	0x03, 0x1b
        /*004e*/ 	.short	0x00ff


	//----- nvinfo : EIATTR_NUM_BARRIERS
	.align		4
        /*0050*/ 	.byte	0x02, 0x4c
        /*0052*/ 	.byte	0x01
	.zero		1


	//----- nvinfo : EIATTR_MERCURY_ISA_VERSION
	.align		4
        /*0054*/ 	.byte	0x03, 0x5f
        /*0056*/ 	.short	0x0101


	//----- nvinfo : EIATTR_VRC_CTA_INIT_COUNT
	.align		4
        /*0058*/ 	.byte	0x02, 0x4a
	.zero		1
	.zero		1


	//----- nvinfo : EIATTR_EXIT_INSTR_OFFSETS
	.align		4
        /*005c*/ 	.byte	0x04, 0x1c
        /*005e*/ 	.short	(.L_29 - .L_28)


	//   ....[0]....
.L_28:
        /*0060*/ 	.word	0x00000080


	//   ....[1]....
        /*0064*/ 	.word	0x00000360


	//   ....[2]....
        /*0068*/ 	.word	0x00000c90


	//----- nvinfo : EIATTR_CBANK_PARAM_SIZE
	.align		4
.L_29:
        /*006c*/ 	.byte	0x03, 0x19
        /*006e*/ 	.short	0x0014


	//----- nvinfo : EIATTR_PARAM_CBANK
	.align		4
        /*0070*/ 	.byte	0x04, 0x0a
        /*0072*/ 	.short	(.L_31 - .L_30)
	.align		4
.L_30:
        /*0074*/ 	.word	index@(.nv.constant0._Z6phase3ILi32EEviiPii)
        /*0078*/ 	.short	0x0380
        /*007a*/ 	.short	0x0014


	//----- nvinfo : EIATTR_SW_WAR
	.align		4
.L_31:
        /*007c*/ 	.byte	0x04, 0x36
        /*007e*/ 	.short	(.L_33 - .L_32)
.L_32:
        /*0080*/ 	.word	0x00000008
.L_33:


//--------------------- .nv.info._Z6phase2ILi32EEviiPi --------------------------
	.section	.nv.info._Z6phase2ILi32EEviiPi,"",@"SHT_CUDA_INFO"
	.sectionflags	@""
	.align	4


	//----- nvinfo : EIATTR_CUDA_API_VERSION
	.align		4
        /*0000*/ 	.byte	0x04, 0x37
        /*0002*/ 	.short	(.L_35 - .L_34)
.L_34:
        /*0004*/ 	.word	0x00000082


	//----- nvinfo : EIATTR_KPARAM_INFO
	.align		4
.L_35:
        /*0008*/ 	.byte	0x04, 0x17
        /*000a*/ 	.short	(.L_37 - .L_36)
.L_36:
        /*000c*/ 	.word	0x00000000
        /*0010*/ 	.short	0x0002
        /*0012*/ 	.short	0x0008
        /*0014*/ 	.byte	0x00, 0xf5, 0x21, 0x00


	//----- nvinfo : EIATTR_KPARAM_INFO
	.align		4
.L_37:
        /*0018*/ 	.byte	0x04, 0x17
        /*001a*/ 	.short	(.L_39 - .L_38)
.L_38:
        /*001c*/ 	.word	0x00000000
        /*0020*/ 	.short	0x0001
        /*0022*/ 	.short	0x0004
        /*0024*/ 	.byte	0x00, 0xf0, 0x11, 0x00


	//----- nvinfo : EIATTR_KPARAM_INFO
	.align		4
.L_39:
        /*0028*/ 	.byte	0x04, 0x17
        /*002a*/ 	.short	(.L_41 - .L_40)
.L_40:
        /*002c*/ 	.word	0x00000000
        /*0030*/ 	.short	0x0000
        /*0032*/ 	.short	0x0000
        /*0034*/ 	.byte	0x00, 0xf0, 0x11, 0x00


	//----- nvinfo : EIATTR_SPARSE_MMA_MASK
	.align		4
.L_41:
        /*0038*/ 	.byte	0x03, 0x50
        /*003a*/ 	.short	0x0000


	//----- nvinfo : EIATTR_MAXREG_COUNT
	.align		4
        /*003c*/ 	.byte	0x03, 0x1b
        /*003e*/ 	.short	0x00ff


	//----- nvinfo : EIATTR_NUM_BARRIERS
	.align		4
        /*0040*/ 	.byte	0x02, 0x4c
        /*0042*/ 	.byte	0x01
	.zero		1


	//----- nvinfo : EIATTR_MERCURY_ISA_VERSION
	.align		4
        /*0044*/ 	.byte	0x03, 0x5f
        /*0046*/ 	.short	0x0101


	//----- nvinfo : EIATTR_VRC_CTA_INIT_COUNT
	.align		4
        /*0048*/ 	.byte	0x02, 0x4a
	.zero		1
	.zero		1


	//----- nvinfo : EIATTR_EXIT_INSTR_OFFSETS
	.align		4
        /*004c*/ 	.byte	0x04, 0x1c
        /*004e*/ 	.short	(.L_43 - .L_42)


	//   ....[0]....
.L_42:
        /*0050*/ 	.word	0x00000040


	//   ....[1]....
        /*0054*/ 	.word	0x00000330


	//   ....[2]....
        /*0058*/ 	.word	0x00001590


	//----- nvinfo : EIATTR_CBANK_PARAM_SIZE
	.align		4
.L_43:
        /*005c*/ 	.byte	0x03, 0x19
        /*005e*/ 	.short	0x0010


	//----- nvinfo : EIATTR_PARAM_CBANK
	.align		4
        /*0060*/ 	.byte	0x04, 0x0a
        /*0062*/ 	.short	(.L_45 - .L_44)
	.align		4
.L_44:
        /*0064*/ 	.word	index@(.nv.constant0._Z6phase2ILi32EEviiPi)
        /*0068*/ 	.short	0x0380
        /*006a*/ 	.short	0x0010


	//----- nvinfo : EIATTR_SW_WAR
	.align		4
.L_45:
        /*006c*/ 	.byte	0x04, 0x36
        /*006e*/ 	.short	(.L_47 - .L_46)
.L_46:
        /*0070*/ 	.word	0x00000008
.L_47:


//--------------------- .nv.info._Z6phase1ILi32EEviiPi --------------------------
	.section	.nv.info._Z6phase1ILi32EEviiPi,"",@"SHT_CUDA_INFO"
	.sectionflags	@""
	.align	4


	//----- nvinfo : EIATTR_CUDA_API_VERSION
	.align		4
        /*0000*/ 	.byte	0x04, 0x37
        /*0002*/ 	.short	(.L_49 - .L_48)
.L_48:
        /*0004*/ 	.word	0x00000082


	//----- nvinfo : EIATTR_KPARAM_INFO
	.align		4
.L_49:
        /*0008*/ 	.byte	0x04, 0x17
        /*000a*/ 	.short	(.L_51 - .L_50)
.L_50:
        /*000c*/ 	.word	0x00000000
        /*0010*/ 	.short	0x0002
        /*0012*/ 	.short	0x0008
        /*0014*/ 	.byte	0x00, 0xf5, 0x21, 0x00


	//----- nvinfo : EIATTR_KPARAM_INFO
	.align		4
.L_51:
        /*0018*/ 	.byte	0x04, 0x17
        /*001a*/ 	.short	(.L_53 - .L_52)
.L_52:
        /*001c*/ 	.word	0x00000000
        /*0020*/ 	.short	0x0001
        /*0022*/ 	.short	0x0004
        /*0024*/ 	.byte	0x00, 0xf0, 0x11, 0x00


	//----- nvinfo : EIATTR_KPARAM_INFO
	.align		4
.L_53:
        /*0028*/ 	.byte	0x04, 0x17
        /*002a*/ 	.short	(.L_55 - .L_54)
.L_54:
        /*002c*/ 	.word	0x00000000
        /*0030*/ 	.short	0x0000
        /*0032*/ 	.short	0x0000
        /*0034*/ 	.byte	0x00, 0xf0, 0x11, 0x00


	//----- nvinfo : EIATTR_SPARSE_MMA_MASK
	.align		4
.L_55:
        /*0038*/ 	.byte	0x03, 0x50
        /*003a*/ 	.short	0x0000


	//----- nvinfo : EIATTR_MAXREG_COUNT
	.align		4
        /*003c*/ 	.byte	0x03, 0x1b
        /*003e*/ 	.short	0x00ff


	//----- nvinfo : EIATTR_NUM_BARRIERS
	.align		4
        /*0040*/ 	.byte	0x02, 0x4c
        /*0042*/ 	.byte	0x01
	.zero		1


	//----- nvinfo : EIATTR_MERCURY_ISA_VERSION
	.align		4
        /*0044*/ 	.byte	0x03, 0x5f
        /*0046*/ 	.short	0x0101


	//----- nvinfo : EIATTR_VRC_CTA_INIT_COUNT
	.align		4
        /*0048*/ 	.byte	0x02, 0x4a
	.zero		1
	.zero		1


	//----- nvinfo : EIATTR_EXIT_INSTR_OFFSETS
	.align		4
        /*004c*/ 	.byte	0x04, 0x1c
        /*004e*/ 	.short	(.L_57 - .L_56)


	//   ....[0]....
.L_56:
        /*0050*/ 	.word	0x00000080


	//   ....[1]....
        /*0054*/ 	.word	0x000013c0


	//----- nvinfo : EIATTR_CBANK_PARAM_SIZE
	.align		4
.L_57:
        /*0058*/ 	.byte	0x03, 0x19
        /*005a*/ 	.short	0x0010


	//----- nvinfo : EIATTR_PARAM_CBANK
	.align		4
        /*005c*/ 	.byte	0x04, 0x0a
        /*005e*/ 	.short	(.L_59 - .L_58)
	.align		4
.L_58:
        /*0060*/ 	.word	index@(.nv.constant0._Z6phase1ILi32EEviiPi)
        /*0064*/ 	.short	0x0380
        /*0066*/ 	.short	0x0010


	//----- nvinfo : EIATTR_SW_WAR
	.align		4
.L_59:
        /*0068*/ 	.byte	0x04, 0x36
        /*006a*/ 	.short	(.L_61 - .L_60)
.L_60:
        /*006c*/ 	.word	0x00000008
.L_61:


//--------------------- .nv.callgraph             --------------------------
	.section	.nv.callgraph,"",@"SHT_CUDA_CALLGRAPH"
	.align	4
	.sectionentsize	8
	.align		4
        /*0000*/ 	.word	0x00000000
	.align		4
        /*0004*/ 	.word	0xffffffff
	.align		4
        /*0008*/ 	.word	0x00000000
	.align		4
        /*000c*/ 	.word	0xfffffffe
	.align		4
        /*0010*/ 	.word	0x00000000
	.align		4
        /*0014*/ 	.word	0xfffffffd
	.align		4
        /*0018*/ 	.word	0x00000000
	.align		4
        /*001c*/ 	.word	0xfffffffc


//--------------------- .text._Z6phase3ILi32EEviiPii --------------------------
	.section	.text._Z6phase3ILi32EEviiPii,"ax",@progbits
	.align	128
        .global         _Z6phase3ILi32EEviiPii
        .type           _Z6phase3ILi32EEviiPii,@function
        .size           _Z6phase3ILi32EEviiPii,(.L_x_6 - _Z6phase3ILi32EEviiPii)
        .other          _Z6phase3ILi32EEviiPii,@"STO_CUDA_ENTRY STV_DEFAULT"
_Z6phase3ILi32EEviiPii:
.text._Z6phase3ILi32EEviiPii:
[----:B------:R-:W-:Y:S08]  /*0000*/  LDC R1, c[0x0][0x37c] ;  /* 0x0000df00ff017b82 */ /* 0x000ff00000000800 */
[----:B------:R-:W0:Y:S01]  /*0010*/  S2UR UR4, SR_CTAID.Y ;  /* 0x00000000000479c3 */ /* 0x000e220000002600 */
[----:B------:R-:W1:Y:S07]  /*0020*/  S2R R9, SR_CTAID.X ;  /* 0x0000000000097919 */ /* 0x000e6e0000002500 */
[----:B------:R-:W0:Y:S08]  /*0030*/  LDC R8, c[0x0][0x390] ;  /* 0x0000e400ff087b82 */ /* 0x000e300000000800 */
[----:B------:R-:W2:Y:S01]  /*0040*/  LDC R4, c[0x0][0x384] ;  /* 0x0000e100ff047b82 */ /* 0x000ea20000000800 */
[----:B0-----:R-:W-:-:S05]  /*0050*/  VIADD R8, R8, UR4 ;  /* 0x0000000408087c36 */ /* 0x001fca0008000000 */
[----:B--2---:R-:W-:-:S04]  /*0060*/  ISETP.NE.AND P0, PT, R8, R4, PT ;  /* 0x000000040800720c */ /* 0x004fc80003f05270 */
[----:B-1----:R-:W-:-:S13]  /*0070*/  ISETP.EQ.OR P0, PT, R9, R4, !P0 ;  /* 0x000000040900720c */ /* 0x002fda0004702670 */
[----:B------:R-:W-:Y:S05]  /*0080*/  @P0 EXIT ;  /* 0x000000000000094d */ /* 0x000fea0003800000 */
[----:B------:R-:W0:Y:S01]  /*0090*/  S2R R11, SR_TID.Y ;  /* 0x00000000000b7919 */ /* 0x000e220000002200 */
[----:B------:R-:W1:Y:S01]  /*00a0*/  LDCU UR7, c[0x0][0x380] ;  /* 0x00007000ff0777ac */ /* 0x000e620008000800 */
[----:B------:R-:W2:Y:S01]  /*00b0*/  S2R R5, SR_TID.X ;  /* 0x0000000000057919 */ /* 0x000ea20000002100 */
[----:B------:R-:W3:Y:S01]  /*00c0*/  LDCU.64 UR8, c[0x0][0x358] ;  /* 0x00006b00ff0877ac */ /* 0x000ee20008000a00 */
[--C-:B0-----:R-:W-:Y:S02]  /*00d0*/  IMAD R0, R4, 0x20, R11.reuse ;  /* 0x0000002004007824 */ /* 0x101fe400078e020b */
[----:B------:R-:W-:Y:S02]  /*00e0*/  IMAD R8, R8, 0x20, R11 ;  /* 0x0000002008087824 */ /* 0x000fe400078e020b */
[--C-:B--2---:R-:W-:Y:S02]  /*00f0*/  IMAD R9, R9, 0x20, R5.reuse ;  /* 0x0000002009097824 */ /* 0x104fe400078e0205 */
[----:B------:R-:W-:-:S03]  /*0100*/  IMAD R13, R4, 0x20, R5 ;  /* 0x00000020040d7824 */ /* 0x000fc600078e0205 */
[----:B------:R-:W-:Y:S02]  /*0110*/  VIMNMX R3, PT, PT, R9, R0, !PT ;  /* 0x0000000009037248 */ /* 0x000fe40007fe0100 */
[----:B------:R-:W-:Y:S02]  /*0120*/  VIMNMX R2, PT, PT, R8, R13, !PT ;  /* 0x0000000d08027248 */ /* 0x000fe40007fe0100 */
[----:B-1----:R-:W-:Y:S02]  /*0130*/  ISETP.GE.AND P0, PT, R3, UR7, PT ;  /* 0x0000000703007c0c */ /* 0x002fe4000bf06270 */
[----:B------:R-:W-:-:S11]  /*0140*/  ISETP.GE.AND P1, PT, R2, UR7, PT ;  /* 0x0000000702007c0c */ /* 0x000fd6000bf26270 */
[----:B------:R-:W0:Y:S01]  /*0150*/  @!P0 LDC.64 R2, c[0x0][0x388] ;  /* 0x0000e200ff028b82 */ /* 0x000e220000000a00 */
[----:B------:R-:W-:Y:S01]  /*0160*/  @!P0 IMAD R0, R0, UR7, RZ ;  /* 0x0000000700008c24 */ /* 0x000fe2000f8e02ff */
[----:B------:R-:W-:Y:S01]  /*0170*/  @!P1 SHF.R.S32.HI R15, RZ, 0x1f, R13 ;  /* 0x0000001fff0f9819 */ /* 0x000fe2000001140d */
[----:B------:R-:W-:-:S03]  /*0180*/  @!P1 IMAD R10, R8, UR7, RZ ;  /* 0x00000007080a9c24 */ /* 0x000fc6000f8e02ff */
[----:B------:R-:W-:Y:S02]  /*0190*/  @!P0 IADD3 R12, P2, PT, R9, R0, RZ ;  /* 0x00000000090c8210 */ /* 0x000fe40007f5e0ff */
[----:B------:R-:W1:Y:S01]  /*01a0*/  @!P1 LDC.64 R6, c[0x0][0x388] ;  /* 0x0000e200ff069b82 */ /* 0x000e620000000a00 */
[----:B------:R-:W-:Y:S02]  /*01b0*/  @!P1 IADD3 R14, P3, PT, R13, R10, RZ ;  /* 0x0000000a0d0e9210 */ /* 0x000fe40007f7e0ff */
[----:B------:R-:W-:Y:S02]  /*01c0*/  @!P0 SHF.R.S32.HI R13, RZ, 0x1f, R9 ;  /* 0x0000001fff0d8819 */ /* 0x000fe40000011409 */
[----:B------:R-:W-:Y:S01]  /*01d0*/  @!P1 LEA.HI.X.SX32 R15, R10, R15, 0x1, P3 ;  /* 0x0000000f0a0f9211 */ /* 0x000fe200018f0eff */
[----:B------:R-:W-:Y:S01]  /*01e0*/  IMAD.MOV.U32 R10, RZ, RZ, 0x3b9aca00 ;  /* 0x3b9aca00ff0a7424 */ /* 0x000fe200078e00ff */
[----:B------:R-:W-:Y:S02]  /*01f0*/  @!P0 LEA.HI.X.SX32 R13, R0, R13, 0x1, P2 ;  /* 0x0000000d000d8211 */ /* 0x000fe400010f0eff */
[----:B0-----:R-:W-:-:S04]  /*0200*/  @!P0 LEA R2, P2, R12, R2, 0x2 ;  /* 0x000000020c028211 */ /* 0x001fc800078410ff */
[----:B------:R-:W-:Y:S01]  /*0210*/  @!P0 LEA.HI.X R3, R12, R3, R13, 0x2, P2 ;  /* 0x000000030c038211 */ /* 0x000fe200010f140d */
[----:B------:R-:W-:Y:S01]  /*0220*/  IMAD.MOV.U32 R12, RZ, RZ, 0x3b9aca00 ;  /* 0x3b9aca00ff0c7424 */ /* 0x000fe200078e00ff */
[----:B-1----:R-:W-:-:S05]  /*0230*/  @!P1 LEA R6, P3, R14, R6, 0x2 ;  /* 0x000000060e069211 */ /* 0x002fca00078610ff */
[----:B---3--:R-:W2:Y:S01]  /*0240*/  @!P0 LDG.E R12, desc[UR8][R2.64] ;  /* 0x00000008020c8981 */ /* 0x008ea2000c1e1900 */
[----:B------:R-:W-:-:S05]  /*0250*/  @!P1 LEA.HI.X R7, R14, R7, R15, 0x2, P3 ;  /* 0x000000070e079211 */ /* 0x000fca00018f140f */
[----:B------:R0:W3:Y:S01]  /*0260*/  @!P1 LDG.E R10, desc[UR8][R6.64] ;  /* 0x00000008060a9981 */ /* 0x0000e2000c1e1900 */
[----:B------:R-:W1:Y:S01]  /*0270*/  S2UR UR6, SR_CgaCtaId ;  /* 0x00000000000679c3 */ /* 0x000e620000008800 */
[----:B------:R-:W-:Y:S02]  /*0280*/  UMOV UR4, 0x400 ;  /* 0x0000040000047882 */ /* 0x000fe40000000000 */
[----:B------:R-:W-:Y:S01]  /*0290*/  UIADD3 UR5, UPT, UPT, UR4, 0x1000, URZ ;  /* 0x0000100004057890 */ /* 0x000fe2000fffe0ff */
[----:B------:R-:W-:-:S04]  /*02a0*/  VIMNMX R13, PT, PT, R8, R9, !PT ;  /* 0x00000009080d7248 */ /* 0x000fc80007fe0100 */
[----:B------:R-:W-:Y:S01]  /*02b0*/  ISETP.GE.AND P0, PT, R13, UR7, PT ;  /* 0x000000070d007c0c */ /* 0x000fe2000bf06270 */
[----:B------:R-:W-:Y:S01]  /*02c0*/  IMAD.MOV R4, RZ, RZ, -R4 ;  /* 0x000000ffff047224 */ /* 0x000fe200078e0a04 */
[----:B-1----:R-:W-:Y:S02]  /*02d0*/  ULEA UR4, UR6, UR4, 0x18 ;  /* 0x0000000406047291 */ /* 0x002fe4000f8ec0ff */
[----:B------:R-:W-:-:S04]  /*02e0*/  ULEA UR5, UR6, UR5, 0x18 ;  /* 0x0000000506057291 */ /* 0x000fc8000f8ec0ff */
[C---:B------:R-:W-:Y:S02]  /*02f0*/  LEA R0, R11.reuse, UR4, 0x7 ;  /* 0x000000040b007c11 */ /* 0x040fe4000f8e38ff */
[----:B------:R-:W-:-:S03]  /*0300*/  LEA R14, R11, UR5, 0x7 ;  /* 0x000000050b0e7c11 */ /* 0x000fc6000f8e38ff */
[C---:B0-----:R-:W-:Y:S02]  /*0310*/  IMAD R7, R5.reuse, 0x4, R0 ;  /* 0x0000000405077824 */ /* 0x041fe400078e0200 */
[----:B------:R-:W-:Y:S01]  /*0320*/  IMAD R3, R5, 0x4, R14 ;  /* 0x0000000405037824 */ /* 0x000fe200078e020e */
[----:B------:R-:W-:Y:S02]  /*0330*/  LEA R4, R4, UR7, 0x5 ;  /* 0x0000000704047c11 */ /* 0x000fe4000f8e28ff */
[----:B---3--:R0:W-:Y:S04]  /*0340*/  STS [R7], R10 ;  /* 0x0000000a07007388 */ /* 0x0081e80000000800 */
[----:B--2---:R0:W-:Y:S01]  /*0350*/  STS [R3], R12 ;  /* 0x0000000c03007388 */ /* 0x0041e20000000800 */
[----:B------:R-:W-:Y:S05]  /*0360*/  @P0 EXIT ;  /* 0x000000000000094d */ /* 0x000fea0003800000 */
[----:B------:R-:W1:Y:S01]  /*0370*/  LDCU.64 UR10, c[0x0][0x388] ;  /* 0x00007100ff0a77ac */ /* 0x000e620008000a00 */
[----:B------:R-:W-:Y:S01]  /*0380*/  IMAD R6, R8, UR7, RZ ;  /* 0x0000000708067c24 */ /* 0x000fe2000f8e02ff */
[----:B0-----:R-:W-:-:S04]  /*0390*/  SHF.R.S32.HI R3, RZ, 0x1f, R9 ;  /* 0x0000001fff037819 */ /* 0x001fc80000011409 */
[----:B------:R-:W-:-:S04]  /*03a0*/  IADD3 R9, P0, PT, R9, R6, RZ ;  /* 0x0000000609097210 */ /* 0x000fc80007f1e0ff */
[----:B------:R-:W-:Y:S02]  /*03b0*/  LEA.HI.X.SX32 R6, R6, R3, 0x1, P0 ;  /* 0x0000000306067211 */ /* 0x000fe400000f0eff */
[----:B-1----:R-:W-:-:S04]  /*03c0*/  LEA R2, P0, R9, UR10, 0x2 ;  /* 0x0000000a09027c11 */ /* 0x002fc8000f8010ff */
[----:B------:R-:W-:Y:S02]  /*03d0*/  LEA.HI.X R3, R9, UR11, R6, 0x2, P0 ;  /* 0x0000000b09037c11 */ /* 0x000fe400080f1406 */
[----:B------:R-:W-:-:S03]  /*03e0*/  ISETP.GE.AND P0, PT, R4, 0x1, PT ;  /* 0x000000010400780c */ /* 0x000fc60003f06270 */
[----:B------:R0:W5:Y:S01]  /*03f0*/  LDG.E R7, desc[UR8][R2.64] ;  /* 0x0000000802077981 */ /* 0x000162000c1e1900 */
[----:B------:R-:W-:Y:S09]  /*0400*/  BAR.SYNC.DEFER_BLOCKING 0x0 ;  /* 0x0000000000007b1d */ /* 0x000ff20000010000 */
[----:B0-----:R-:W-:Y:S05]  /*0410*/  @!P0 BRA `(.L_x_0) ;  /* 0x0000000800188947 */ /* 0x001fea0003800000 */
[----:B------:R-:W-:Y:S01]  /*0420*/  LEA R5, R5, UR5, 0x2 ;  /* 0x0000000505057c11 */ /* 0x000fe2000f8e10ff */
[----:B------:R-:W-:Y:S01]  /*0430*/  LDS.128 R8, [R0] ;  /* 0x0000000000087984 */ /* 0x000fe20000000c00 */
[----:B------:R-:W-:-:S03]  /*0440*/  ISETP.NE.AND P0, PT, R4, 0x1, PT ;  /* 0x000000010400780c */ /* 0x000fc60003f05270 */
[----:B------:R-:W0:Y:S02]  /*0450*/  LDS R6, [R5] ;  /* 0x0000000005067984 */ /* 0x000e240000000800 */
[----:B0----5:R-:W-:-:S08]  /*0460*/  VIADDMNMX R7, R6, R8, R7, PT ;  /* 0x0000000806077246 */ /* 0x021fd00003800107 */
[----:B------:R-:W-:Y:S05]  /*0470*/  @!P0 BRA `(.L_x_0) ;  /* 0x0000000800008947 */ /* 0x000fea0003800000 */
[----:B------:R-:W0:Y:S01]  /*0480*/  LDS R6, [R5+0x80] ;  /* 0x0000800005067984 */ /* 0x000e220000000800 */
[----:B------:R-:W-:Y:S02]  /*0490*/  ISETP.NE.AND P0, PT, R4, 0x2, PT ;  /* 0x000000020400780c */ /* 0x000fe40003f05270 */
[----:B0-----:R-:W-:-:S11]  /*04a0*/  VIADDMNMX R7, R6, R9, R7, PT ;  /* 0x0000000906077246 */ /* 0x001fd60003800107 */
        /* <DEDUP_REMOVED lines=9> */
[----:B------:R-:W-:Y:S01]  /*0540*/  LDS R6, [R5+0x200] ;  /* 0x0002000005067984 */ /* 0x000fe20000000800 */
[----:B------:R-:W-:-:S03]  /*0550*/  ISETP.NE.AND P0, PT, R4, 0x5, PT ;  /* 0x000000050400780c */ /* 0x000fc60003f05270 */
[----:B------:R-:W0:Y:S02]  /*0560*/  LDS.128 R8, [R0+0x10] ;  /* 0x0000100000087984 */ /* 0x000e240000000c00 */
[----:B0-----:R-:W-:-:S08]  /*0570*/  VIADDMNMX R7, R6, R8, R7, PT ;  /* 0x0000000806077246 */ /* 0x001fd00003800107 */
        /* <DEDUP_REMOVED lines=107> */
[----:B------:R-:W-:Y:S01]  /*0c30*/  ISETP.NE.AND P0, PT, R4, 0x1f, PT ;  /* 0x0000001f0400780c */ /* 0x000fe20003f05270 */
[----:B------:R-:W0:-:S12]  /*0c40*/  LDS R0, [R5+0xf00] ;  /* 0x000f000005007984 */ /* 0x000e180000000800 */
[----:B------:R-:W1:Y:S01]  /*0c50*/  @P0 LDS R4, [R5+0xf80] ;  /* 0x000f800005040984 */ /* 0x000e620000000800 */
[----:B0-----:R-:W-:-:S04]  /*0c60*/  VIADDMNMX R7, R0, R10, R7, PT ;  /* 0x0000000a00077246 */ /* 0x001fc80003800107 */
[----:B-1----:R-:W-:-:S07]  /*0c70*/  @P0 VIADDMNMX R7, R4, R11, R7, PT ;  /* 0x0000000b04070246 */ /* 0x002fce0003800107 */
.L_x_0:
[----:B-----5:R-:W-:Y:S01]  /*0c80*/  STG.E desc[UR8][R2.64], R7 ;  /* 0x0000000702007986 */ /* 0x020fe2000c101908 */
[----:B------:R-:W-:Y:S05]  /*0c90*/  EXIT ;  /* 0x000000000000794d */ /* 0x000fea0003800000 */
.L_x_1:
[----:B------:R-:W-:-:S00]  /*0ca0*/  BRA `(.L_x_1) ;  /* 0xfffffffc00fc7947 */ /* 0x000fc0000383ffff */
[----:B------:R-:W-:-:S00]  /*0cb0*/  NOP ;  /* 0x0000000000007918 */ /* 0x000fc00000000000 */
        /* <DEDUP_REMOVED lines=12> */
.L_x_6:


//--------------------- .text._Z6phase2ILi32EEviiPi --------------------------
	.section	.text._Z6phase2ILi32EEviiPi,"ax",@progbits
	.align	128
        .global         _Z6phase2ILi32EEviiPi
        .type           _Z6phase2ILi32EEviiPi,@function
        .size           _Z6phase2ILi32EEviiPi,(.L_x_7 - _Z6phase2ILi32EEviiPi)
        .other          _Z6phase2ILi32EEviiPi,@"STO_CUDA_ENTRY STV_DEFAULT"
_Z6phase2ILi32EEviiPi:
.text._Z6phase2ILi32EEviiPi:
[----:B------:R-:W-:Y:S01]  /*0000*/  LDC R1, c[0x0][0x37c] ;  /* 0x0000df00ff017b82 */ /* 0x000fe20000000800 */
[----:B------:R-:W0:Y:S07]  /*0010*/  S2R R3, SR_CTAID.Y ;  /* 0x0000000000037919 */ /* 0x000e2e0000002600 */
[----:B------:R-:W0:Y:S02]  /*0020*/  LDC R6, c[0x0][0x384] ;  /* 0x0000e100ff067b82 */ /* 0x000e240000000800 */
[----:B0-----:R-:W-:-:S13]  /*0030*/  ISETP.NE.AND P0, PT, R3, R6, PT ;  /* 0x000000060300720c */ /* 0x001fda0003f05270 */
[----:B------:R-:W-:Y:S05]  /*0040*/  @!P0 EXIT ;  /* 0x000000000000894d */ /* 0x000fea0003800000 */
[----:B------:R-:W0:Y:S01]  /*0050*/  S2R R7, SR_TID.Y ;  /* 0x0000000000077919 */ /* 0x000e220000002200 */
[----:B------:R-:W1:Y:S01]  /*0060*/  LDCU UR6, c[0x0][0x380] ;  /* 0x00007000ff0677ac */ /* 0x000e620008000800 */
[----:B------:R-:W-:Y:S01]  /*0070*/  IMAD.MOV.U32 R12, RZ, RZ, 0x3b9aca00 ;  /* 0x3b9aca00ff0c7424 */ /* 0x000fe200078e00ff */
[----:B------:R-:W2:Y:S01]  /*0080*/  S2R R0, SR_TID.X ;  /* 0x0000000000007919 */ /* 0x000ea20000002100 */
[----:B------:R-:W3:Y:S01]  /*0090*/  LDCU.64 UR8, c[0x0][0x388] ;  /* 0x00007100ff0877ac */ /* 0x000ee20008000a00 */
[----:B------:R-:W4:Y:S01]  /*00a0*/  S2R R8, SR_CTAID.X ;  /* 0x0000000000087919 */ /* 0x000f220000002500 */
[----:B------:R-:W5:Y:S01]  /*00b0*/  LDCU.64 UR4, c[0x0][0x358] ;  /* 0x00006b00ff0477ac */ /* 0x000f620008000a00 */
[C---:B0-----:R-:W-:Y:S02]  /*00c0*/  IMAD R4, R6.reuse, 0x20, R7 ;  /* 0x0000002006047824 */ /* 0x041fe400078e0207 */
[----:B--2---:R-:W-:Y:S01]  /*00d0*/  IMAD R5, R6, 0x20, R0 ;  /* 0x0000002006057824 */ /* 0x004fe200078e0200 */
[----:B----4-:R-:W-:-:S04]  /*00e0*/  ISETP.NE.AND P0, PT, R8, RZ, PT ;  /* 0x000000ff0800720c */ /* 0x010fc80003f05270 */
[----:B------:R-:W-:-:S04]  /*00f0*/  VIMNMX R2, PT, PT, R4, R5, !PT ;  /* 0x0000000504027248 */ /* 0x000fc80007fe0100 */
[----:B-1----:R-:W-:Y:S02]  /*0100*/  ISETP.GE.AND P1, PT, R2, UR6, PT ;  /* 0x0000000602007c0c */ /* 0x002fe4000bf26270 */
[CC--:B------:R-:W-:Y:S02]  /*0110*/  SEL R2, R3.reuse, R6.reuse, !P0 ;  /* 0x0000000603027207 */ /* 0x0c0fe40004000000 */
[----:B------:R-:W-:-:S03]  /*0120*/  SEL R3, R3, R6, P0 ;  /* 0x0000000603037207 */ /* 0x000fc60000000000 */
[----:B------:R-:W-:Y:S02]  /*0130*/  IMAD R2, R2, 0x20, R7 ;  /* 0x0000002002027824 */ /* 0x000fe400078e0207 */
[----:B------:R-:W-:Y:S02]  /*0140*/  IMAD R3, R3, 0x20, R0 ;  /* 0x0000002003037824 */ /* 0x000fe400078e0200 */
[----:B------:R-:W-:Y:S02]  /*0150*/  IMAD R8, R2, UR6, RZ ;  /* 0x0000000602087c24 */ /* 0x000fe4000f8e02ff */
[----:B------:R-:W-:Y:S01]  /*0160*/  @!P1 IMAD R4, R4, UR6, RZ ;  /* 0x0000000604049c24 */ /* 0x000fe2000f8e02ff */
[----:B------:R-:W-:Y:S02]  /*0170*/  VIMNMX R2, PT, PT, R2, R3, !PT ;  /* 0x0000000302027248 */ /* 0x000fe40007fe0100 */
[----:B------:R-:W-:Y:S02]  /*0180*/  @!P1 SHF.R.S32.HI R9, RZ, 0x1f, R5 ;  /* 0x0000001fff099819 */ /* 0x000fe40000011405 */
[----:B------:R-:W-:-:S02]  /*0190*/  @!P1 IADD3 R5, P4, PT, R5, R4, RZ ;  /* 0x0000000405059210 */ /* 0x000fc40007f9e0ff */
[----:B------:R-:W-:Y:S02]  /*01a0*/  SHF.R.S32.HI R10, RZ, 0x1f, R8 ;  /* 0x0000001fff0a7819 */ /* 0x000fe40000011408 */
[----:B------:R-:W-:Y:S02]  /*01b0*/  IADD3 R11, P3, PT, R3, R8, RZ ;  /* 0x00000008030b7210 */ /* 0x000fe40007f7e0ff */
[----:B------:R-:W-:Y:S02]  /*01c0*/  ISETP.GE.AND P2, PT, R2, UR6, PT ;  /* 0x0000000602007c0c */ /* 0x000fe4000bf46270 */
[----:B------:R-:W-:Y:S02]  /*01d0*/  @!P1 LEA.HI.X.SX32 R4, R4, R9, 0x1, P4 ;  /* 0x0000000904049211 */ /* 0x000fe400020f0eff */
[----:B---3--:R-:W-:Y:S02]  /*01e0*/  @!P1 LEA R8, P4, R5, UR8, 0x2 ;  /* 0x0000000805089c11 */ /* 0x008fe4000f8810ff */
[----:B------:R-:W-:-:S02]  /*01f0*/  LEA.HI.X.SX32 R10, R3, R10, 0x1, P3 ;  /* 0x0000000a030a7211 */ /* 0x000fc400018f0eff */
[----:B------:R-:W-:Y:S02]  /*0200*/  LEA R2, P3, R11, UR8, 0x2 ;  /* 0x000000080b027c11 */ /* 0x000fe4000f8610ff */
[----:B------:R-:W-:Y:S01]  /*0210*/  @!P1 LEA.HI.X R9, R5, UR9, R4, 0x2, P4 ;  /* 0x0000000905099c11 */ /* 0x000fe2000a0f1404 */
[----:B------:R-:W-:Y:S01]  /*0220*/  IMAD.MOV.U32 R5, RZ, RZ, 0x3b9aca00 ;  /* 0x3b9aca00ff057424 */ /* 0x000fe200078e00ff */
[----:B------:R-:W-:-:S03]  /*0230*/  LEA.HI.X R3, R11, UR9, R10, 0x2, P3 ;  /* 0x000000090b037c11 */ /* 0x000fc600098f140a */
[----:B-----5:R-:W2:Y:S04]  /*0240*/  @!P1 LDG.E R12, desc[UR4][R8.64] ;  /* 0x00000004080c9981 */ /* 0x020ea8000c1e1900 */
[----:B------:R-:W3:Y:S01]  /*0250*/  @!P2 LDG.E R5, desc[UR4][R2.64] ;  /* 0x000000040205a981 */ /* 0x000ee2000c1e1900 */
[----:B------:R-:W0:Y:S01]  /*0260*/  S2R R13, SR_CgaCtaId ;  /* 0x00000000000d7919 */ /* 0x000e220000008800 */
[----:B------:R-:W-:-:S05]  /*0270*/  MOV R4, 0x400 ;  /* 0x0000040000047802 */ /* 0x000fca0000000f00 */
[----:B------:R-:W-:Y:S02]  /*0280*/  VIADD R10, R4, 0x1000 ;  /* 0x00001000040a7836 */ /* 0x000fe40000000000 */
[----:B------:R-:W-:-:S05]  /*0290*/  IMAD.MOV R6, RZ, RZ, -R6 ;  /* 0x000000ffff067224 */ /* 0x000fca00078e0a06 */
[----:B------:R-:W-:Y:S02]  /*02a0*/  LEA R6, R6, UR6, 0x5 ;  /* 0x0000000606067c11 */ /* 0x000fe4000f8e28ff */
[C---:B0-----:R-:W-:Y:S02]  /*02b0*/  LEA R11, R13.reuse, R4, 0x18 ;  /* 0x000000040d0b7211 */ /* 0x041fe400078ec0ff */
[----:B------:R-:W-:-:S03]  /*02c0*/  LEA R10, R13, R10, 0x18 ;  /* 0x0000000a0d0a7211 */ /* 0x000fc600078ec0ff */
[C---:B------:R-:W-:Y:S02]  /*02d0*/  IMAD R13, R7.reuse, 0x80, R11 ;  /* 0x00000080070d7824 */ /* 0x040fe400078e020b */
[----:B------:R-:W-:Y:S02]  /*02e0*/  IMAD R15, R7, 0x80, R10 ;  /* 0x00000080070f7824 */ /* 0x000fe400078e020a */
[C---:B------:R-:W-:Y:S02]  /*02f0*/  IMAD R4, R0.reuse, 0x4, R13 ;  /* 0x0000000400047824 */ /* 0x040fe400078e020d */
[----:B------:R-:W-:-:S03]  /*0300*/  IMAD R15, R0, 0x4, R15 ;  /* 0x00000004000f7824 */ /* 0x000fc600078e020f */
[----:B---3--:R0:W-:Y:S04]  /*0310*/  STS [R4], R5 ;  /* 0x0000000504007388 */ /* 0x0081e80000000800 */
[----:B--2---:R0:W-:Y:S01]  /*0320*/  STS [R15], R12 ;  /* 0x0000000c0f007388 */ /* 0x0041e20000000800 */
[----:B------:R-:W-:Y:S05]  /*0330*/  @P2 EXIT ;  /* 0x000000000000294d */ /* 0x000fea0003800000 */
[----:B------:R-:W-:Y:S02]  /*0340*/  ISETP.GE.AND P1, PT, R6, 0x1, PT ;  /* 0x000000010600780c */ /* 0x000fe40003f26270 */
[----:B------:R-:W-:Y:S02]  /*0350*/  SEL R8, R11, R10, !P0 ;  /* 0x0000000a0b087207 */ /* 0x000fe40004000000 */
[----:B------:R-:W-:-:S09]  /*0360*/  SEL R11, R10, R11, !P0 ;  /* 0x0000000b0a0b7207 */ /* 0x000fd20004000000 */
[----:B------:R-:W-:Y:S05]  /*0370*/  @!P1 BRA `(.L_x_2) ;  /* 0x0000001000809947 */ /* 0x000fea0003800000 */
[----:B------:R-:W-:Y:S01]  /*0380*/  BAR.SYNC.DEFER_BLOCKING 0x0 ;  /* 0x0000000000007b1d */ /* 0x000fe20000010000 */
[----:B------:R-:W-:Y:S01]  /*0390*/  IMAD R7, R7, 0x80, R8 ;  /* 0x0000008007077824 */ /* 0x000fe200078e0208 */
[----:B------:R-:W-:Y:S01]  /*03a0*/  ISETP.NE.AND P1, PT, R6, 0x1, PT ;  /* 0x000000010600780c */ /* 0x000fe20003f25270 */
[----:B------:R-:W-:-:S03]  /*03b0*/  IMAD R0, R0, 0x4, R11 ;  /* 0x0000000400007824 */ /* 0x000fc600078e020b */
[----:B------:R-:W-:Y:S04]  /*03c0*/  LDS R8, [R7] ;  /* 0x0000000007087984 */ /* 0x000fe80000000800 */
[----:B------:R-:W1:Y:S02]  /*03d0*/  LDS R9, [R0] ;  /* 0x0000000000097984 */ /* 0x000e640000000800 */
[----:B-1----:R-:W-:-:S05]  /*03e0*/  IMAD.IADD R8, R8, 0x1, R9 ;  /* 0x0000000108087824 */ /* 0x002fca00078e0209 */
[----:B------:R-:W-:-:S13]  /*03f0*/  ISETP.GE.AND P0, PT, R8, R5, PT ;  /* 0x000000050800720c */ /* 0x000fda0003f06270 */
[----:B------:R1:W-:Y:S01]  /*0400*/  @!P0 STS [R4], R8 ;  /* 0x0000000804008388 */ /* 0x0003e20000000800 */
[----:B0-----:R-:W-:Y:S01]  /*0410*/  @!P0 IMAD.MOV.U32 R5, RZ, RZ, R8 ;  /* 0x000000ffff058224 */ /* 0x001fe200078e0008 */
[----:B------:R-:W-:Y:S06]  /*0420*/  @!P1 BRA `(.L_x_2) ;  /* 0x0000001000549947 */ /* 0x000fec0003800000 */
[----:B------:R-:W-:Y:S01]  /*0430*/  BAR.SYNC.DEFER_BLOCKING 0x0 ;  /* 0x0000000000007b1d */ /* 0x000fe20000010000 */
[----:B------:R-:W-:-:S05]  /*0440*/  ISETP.NE.AND P1, PT, R6, 0x2, PT ;  /* 0x000000020600780c */ /* 0x000fca0003f25270 */
[----:B-1----:R-:W-:Y:S04]  /*0450*/  LDS R8, [R7+0x4] ;  /* 0x0000040007087984 */ /* 0x002fe80000000800 */
[----:B------:R-:W0:Y:S02]  /*0460*/  LDS R9, [R0+0x80] ;  /* 0x0000800000097984 */ /* 0x000e240000000800 */
[----:B0-----:R-:W-:-:S05]  /*0470*/  IMAD.IADD R8, R8, 0x1, R9 ;  /* 0x0000000108087824 */ /* 0x001fca00078e0209 */
[----:B------:R-:W-:-:S13]  /*0480*/  ISETP.GE.AND P0, PT, R8, R5, PT ;  /* 0x000000050800720c */ /* 0x000fda0003f06270 */
[----:B------:R2:W-:Y:S01]  /*0490*/  @!P0 STS [R4], R8 ;  /* 0x0000000804008388 */ /* 0x0005e20000000800 */
[----:B------:R-:W-:Y:S01]  /*04a0*/  @!P0 IMAD.MOV.U32 R5, RZ, RZ, R8 ;  /* 0x000000ffff058224 */ /* 0x000fe200078e0008 */
[----:B------:R-:W-:Y:S06]  /*04b0*/  @!P1 BRA `(.L_x_2) ;  /* 0x0000001000309947 */ /* 0x000fec0003800000 */
[----:B------:R-:W-:Y:S01]  /*04c0*/  BAR.SYNC.DEFER_BLOCKING 0x0 ;  /* 0x0000000000007b1d */ /* 0x000fe20000010000 */
[----:B------:R-:W-:-:S05]  /*04d0*/  ISETP.NE.AND P1, PT, R6, 0x3, PT ;  /* 0x000000030600780c */ /* 0x000fca0003f25270 */
[----:B--2---:R-:W-:Y:S04]  /*04e0*/  LDS R8, [R7+0x8] ;  /* 0x0000080007087984 */ /* 0x004fe80000000800 */
        /* <DEDUP_REMOVED lines=8> */
[----:B---3--:R-:W-:Y:S04]  /*0570*/  LDS R8, [R7+0xc] ;  /* 0x00000c0007087984 */ /* 0x008fe80000000800 */
        /* <DEDUP_REMOVED lines=8> */
[----:B----4-:R-:W-:Y:S04]  /*0600*/  LDS R8, [R7+0x10] ;  /* 0x0000100007087984 */ /* 0x010fe80000000800 */
        /* <DEDUP_REMOVED lines=8> */
[----:B0-----:R-:W-:Y:S04]  /*0690*/  LDS R8, [R7+0x14] ;  /* 0x0000140007087984 */ /* 0x001fe80000000800 */
        /* <DEDUP_REMOVED lines=231> */
[----:B------:R-:W-:Y:S06]  /*1510*/  BAR.SYNC.DEFER_BLOCKING 0x0 ;  /* 0x0000000000007b1d */ /* 0x000fec0000010000 */
[----:B------:R-:W-:Y:S04]  /*1520*/  LDS R7, [R7+0x7c] ;  /* 0x00007c0007077984 */ /* 0x000fe80000000800 */
[----:B------:R-:W1:Y:S02]  /*1530*/  LDS R0, [R0+0xf80] ;  /* 0x000f800000007984 */ /* 0x000e640000000800 */
[----:B-1----:R-:W-:-:S05]  /*1540*/  IMAD.IADD R6, R7, 0x1, R0 ;  /* 0x0000000107067824 */ /* 0x002fca00078e0200 */
[----:B------:R-:W-:-:S13]  /*1550*/  ISETP.GE.AND P0, PT, R6, R5, PT ;  /* 0x000000050600720c */ /* 0x000fda0003f06270 */
[----:B------:R1:W-:Y:S01]  /*1560*/  @!P0 STS [R4], R6 ;  /* 0x0000000604008388 */ /* 0x0003e20000000800 */
[----:B------:R-:W-:-:S07]  /*1570*/  @!P0 IMAD.MOV.U32 R5, RZ, RZ, R6 ;  /* 0x000000ffff058224 */ /* 0x000fce00078e0006 */
.L_x_2:
[----:B------:R-:W-:Y:S01]  /*1580*/  STG.E desc[UR4][R2.64], R5 ;  /* 0x0000000502007986 */ /* 0x000fe2000c101904 */
[----:B------:R-:W-:Y:S05]  /*1590*/  EXIT ;  /* 0x000000000000794d */ /* 0x000fea0003800000 */
.L_x_3:
        /* <DEDUP_REMOVED lines=14> */
.L_x_7:


//--------------------- .text._Z6phase1ILi32EEviiPi --------------------------
	.section	.text._Z6phase1ILi32EEviiPi,"ax",@progbits
	.align	128
        .global         _Z6phase1ILi32EEviiPi
        .type           _Z6phase1ILi32EEviiPi,@function
        .size           _Z6phase1ILi32EEviiPi,(.L_x_8 - _Z6phase1ILi32EEviiPi)
        .other          _Z6phase1ILi32EEviiPi,@"STO_CUDA_ENTRY STV_DEFAULT"
_Z6phase1ILi32EEviiPi:
.text._Z6phase1ILi32EEviiPi:
[----:B------:R-:W-:Y:S01]  /*0000*/  LDC R1, c[0x0][0x37c] ;  /* 0x0000df00ff017b82 */ /* 0x000fe20000000800 */
[----:B------:R-:W0:Y:S07]  /*0010*/  S2R R4, SR_TID.Y ;  /* 0x0000000000047919 */ /* 0x000e2e0000002200 */
[----:B------:R-:W0:Y:S01]  /*0020*/  LDC.64 R6, c[0x0][0x380] ;  /* 0x0000e000ff067b82 */ /* 0x000e220000000a00 */
[----:B------:R-:W1:Y:S01]  /*0030*/  S2R R8, SR_TID.X ;  /* 0x0000000000087919 */ /* 0x000e620000002100 */
[----:B0-----:R-:W-:-:S02]  /*0040*/  IMAD R3, R7, 0x20, R4 ;  /* 0x0000002007037824 */ /* 0x001fc400078e0204 */
[----:B-1----:R-:W-:-:S05]  /*0050*/  IMAD R0, R7, 0x20, R8 ;  /* 0x0000002007007824 */ /* 0x002fca00078e0208 */
[----:B------:R-:W-:-:S04]  /*0060*/  VIMNMX R5, PT, PT, R3, R0, !PT ;  /* 0x0000000003057248 */ /* 0x000fc80007fe0100 */
[----:B------:R-:W-:-:S13]  /*0070*/  ISETP.GE.AND P0, PT, R5, R6, PT ;  /* 0x000000060500720c */ /* 0x000fda0003f06270 */
[----:B------:R-:W-:Y:S05]  /*0080*/  @P0 EXIT ;  /* 0x000000000000094d */ /* 0x000fea0003800000 */
[----:B------:R-:W0:Y:S01]  /*0090*/  LDCU.64 UR4, c[0x0][0x388] ;  /* 0x00007100ff0477ac */ /* 0x000e220008000a00 */
[----:B------:R-:W-:Y:S01]  /*00a0*/  IMAD R3, R3, R6, RZ ;  /* 0x0000000603037224 */ /* 0x000fe200078e02ff */
[----:B------:R-:W-:Y:S01]  /*00b0*/  SHF.R.S32.HI R2, RZ, 0x1f, R0 ;  /* 0x0000001fff027819 */ /* 0x000fe20000011400 */
[----:B------:R-:W1:Y:S03]  /*00c0*/  LDCU.64 UR6, c[0x0][0x358] ;  /* 0x00006b00ff0677ac */ /* 0x000e660008000a00 */
[----:B------:R-:W-:-:S04]  /*00d0*/  IADD3 R0, P0, PT, R0, R3, RZ ;  /* 0x0000000300007210 */ /* 0x000fc80007f1e0ff */
[----:B------:R-:W-:Y:S02]  /*00e0*/  LEA.HI.X.SX32 R3, R3, R2, 0x1, P0 ;  /* 0x0000000203037211 */ /* 0x000fe400000f0eff */
[----:B0-----:R-:W-:-:S04]  /*00f0*/  LEA R2, P0, R0, UR4, 0x2 ;  /* 0x0000000400027c11 */ /* 0x001fc8000f8010ff */
[----:B------:R-:W-:-:S05]  /*0100*/  LEA.HI.X R3, R0, UR5, R3, 0x2, P0 ;  /* 0x0000000500037c11 */ /* 0x000fca00080f1403 */
[----:B-1----:R-:W2:Y:S01]  /*0110*/  LDG.E R5, desc[UR6][R2.64] ;  /* 0x0000000602057981 */ /* 0x002ea2000c1e1900 */
[----:B------:R-:W0:Y:S01]  /*0120*/  S2UR UR5, SR_CgaCtaId ;  /* 0x00000000000579c3 */ /* 0x000e220000008800 */
[----:B------:R-:W-:Y:S01]  /*0130*/  UMOV UR4, 0x400 ;  /* 0x0000040000047882 */ /* 0x000fe20000000000 */
[----:B------:R-:W-:-:S04]  /*0140*/  IMAD.MOV R7, RZ, RZ, -R7 ;  /* 0x000000ffff077224 */ /* 0x000fc800078e0a07 */
[----:B------:R-:W-:-:S05]  /*0150*/  IMAD R6, R7, 0x20, R6 ;  /* 0x0000002007067824 */ /* 0x000fca00078e0206 */
[----:B------:R-:W-:Y:S01]  /*0160*/  ISETP.GE.AND P0, PT, R6, 0x1, PT ;  /* 0x000000010600780c */ /* 0x000fe20003f06270 */
[----:B0-----:R-:W-:-:S06]  /*0170*/  ULEA UR4, UR5, UR4, 0x18 ;  /* 0x0000000405047291 */ /* 0x001fcc000f8ec0ff */
[----:B------:R-:W-:-:S05]  /*0180*/  LEA R0, R4, UR4, 0x7 ;  /* 0x0000000404007c11 */ /* 0x000fca000f8e38ff */
[----:B------:R-:W-:-:S05]  /*0190*/  IMAD R4, R8, 0x4, R0 ;  /* 0x0000000408047824 */ /* 0x000fca00078e0200 */
[----:B--2---:R0:W-:Y:S01]  /*01a0*/  STS [R4], R5 ;  /* 0x0000000504007388 */ /* 0x0041e20000000800 */
[----:B------:R-:W-:Y:S05]  /*01b0*/  @!P0 BRA `(.L_x_4) ;  /* 0x00000010007c8947 */ /* 0x000fea0003800000 */
[----:B------:R-:W-:Y:S01]  /*01c0*/  BAR.SYNC.DEFER_BLOCKING 0x0 ;  /* 0x0000000000007b1d */ /* 0x000fe20000010000 */
[----:B------:R-:W-:Y:S02]  /*01d0*/  LEA R7, R8, UR4, 0x2 ;  /* 0x0000000408077c11 */ /* 0x000fe4000f8e10ff */
[----:B------:R-:W-:-:S03]  /*01e0*/  ISETP.NE.AND P1, PT, R6, 0x1, PT ;  /* 0x000000010600780c */ /* 0x000fc60003f25270 */
        /* <DEDUP_REMOVED lines=284> */
.L_x_4:
[----:B------:R-:W-:Y:S01]  /*13b0*/  STG.E desc[UR6][R2.64], R5 ;  /* 0x0000000502007986 */ /* 0x000fe2000c101906 */
[----:B------:R-:W-:Y:S05]  /*13c0*/  EXIT ;  /* 0x000000000000794d */ /* 0x000fea0003800000 */
.L_x_5:
        /* <DEDUP_REMOVED lines=11> */
.L_x_8:


//--------------------- .nv.shared._Z6phase3ILi32EEviiPii --------------------------
	.section	.nv.shared._Z6phase3ILi32EEviiPii,"aw",@nobits
	.sectionflags	@""
	.align	4
.nv.shared._Z6phase3ILi32EEviiPii:
	.zero		9216


//--------------------- .nv.shared.reserved.0     --------------------------
	.section	.nv.shared.reserved.0,"aw",@nobits
	.weak		__nv_reservedSMEM_offset_0_alias
	.size		__nv_reservedSMEM_offset_0_alias, 0, 64
	.other		__nv_reservedSMEM_offset_0_alias,@"STO_CUDA_RESERVED_SHARED STV_DEFAULT"
__nv_reservedSMEM_offset_0_alias:
	.zero		0
	.zero		64


//--------------------- .nv.shared._Z6phase2ILi32EEviiPi --------------------------
	.section	.nv.shared._Z6phase2ILi32EEviiPi,"aw",@nobits
	.sectionflags	@""
	.align	4
.nv.shared._Z6phase2ILi32EEviiPi:
	.zero		9216


//--------------------- .nv.shared._Z6phase1ILi32EEviiPi --------------------------
	.section	.nv.shared._Z6phase1ILi32EEviiPi,"aw",@nobits
	.sectionflags	@""
	.align	4
.nv.shared._Z6phase1ILi32EEviiPi:
	.zero		5120


//--------------------- .nv.constant0._Z6phase3ILi32EEviiPii --------------------------
	.section	.nv.constant0._Z6phase3ILi32EEviiPii,"a",@progbits
	.sectionflags	@""
	.align	4
.nv.constant0._Z6phase3ILi32EEviiPii:
	.zero		916


//--------------------- .nv.constant0._Z6phase2ILi32EEviiPi --------------------------
	.section	.nv.constant0._Z6phase2ILi32EEviiPi,"a",@progbits
	.sectionflags	@""
	.align	4
.nv.constant0._Z6phase2ILi32EEviiPi:
	.zero		912


//--------------------- .nv.constant0._Z6phase1ILi32EEviiPi --------------------------
	.section	.nv.constant0._Z6phase1ILi32EEviiPi,"a",@progbits
	.sectionflags	@""
	.align	4
.nv.constant0._Z6phase1ILi32EEviiPi:
	.zero		912


//--------------------- SYMBOLS --------------------------

	.type		.nv.reservedSmem.offset0,@object
	.size		.nv.reservedSmem.offset0,0x4
	.type		.nv.reservedSmem.cap,@object
	.size		.nv.reservedSmem.cap,0x4
